	.target	sm_90a

	.elftype	@"ET_EXEC"


//--------------------- .note.nv.tkinfo           --------------------------
	.section	.note.nv.tkinfo,"",@"SHT_NOTE"
	.sectionflags	@"SHF_NOTE_NV_TKINFO"
	.tkinfo
        /*0018*/ 	.word	0x00000002
        /*0030*/ 	.string	""
        /*0030*/ 	.string	"ptxas"
        /*0030*/ 	.string	"Cuda compilation tools, release 13.0, V13.0.88"
        /*0030*/ 	.string	"Build cuda_13.0.r13.0/compiler.36424714_0"
        /*0030*/ 	.string	"-arch sm_90a -m 64 "



//--------------------- .note.nv.cuinfo           --------------------------
	.section	.note.nv.cuinfo,"",@"SHT_NOTE"
	.sectionflags	@"SHF_NOTE_NV_CUINFO"
        /*0018*/ 	.short	0x0002
        /*001a*/ 	.short	0x005a
        /*001c*/ 	.short	0x0082
	.zero		2


//--------------------- .nv.info                  --------------------------
	.section	.nv.info,"",@"SHT_CUDA_INFO"
	.align	4


	//----- nvinfo : EIATTR_REGCOUNT
	.align		4
        /*0000*/ 	.byte	0x04, 0x2f
        /*0002*/ 	.short	(.L_15 - .L_14)
	.align		4
.L_14:
        /*0004*/ 	.word	index@(_ZN7cutlass13device_kernelINS_4gemm6kernel13GemmUniversalIN4cute5tupleIJiiiiEEENS1_10collective13CollectiveMmaINS1_34MainloopSm90TmaGmmaWarpSpecializedILi14ENS5_IJNS4_1CILi1EEESB_SB_EEENS1_32KernelTmaWarpSpecializedPingpongEEENS5_IJNSA_ILi64EEESF_SF_EEENS_6half_tENS5_IJlSB_lEEESH_SI_NS4_8TiledMMAINS4_8MMA_AtomIJNS4_4SM904GMMA25MMA_64x64x16_F32F16F16_SSILNSM_5MajorE0ELSO_0ELNSM_7ScaleInE1ELSP_1EEEEEENS4_6LayoutISC_NS5_IJNSA_ILi0EEEST_ST_EEEEENS5_IJNS4_10UnderscoreESW_SW_EEEEENS4_13SM90_TMA_LOADENS4_14ComposedLayoutINS4_7SwizzleILi3ELi4ELi3EEENS4_18smem_ptr_flag_bitsILi16EEENSS_INS5_IJNSA_ILi8EEESF_EEENS5_IJSF_SB_EEEEEEEvNS4_8identityESZ_S19_vS1A_EENS_8epilogue10collective6detail29Sm90TmaWarpSpecializedAdapterINS1D_15DefaultEpilogueISH_SI_SI_NS1C_6thread17LinearCombinationISH_Li1EffLNS1H_9ScaleType4KindE0ELNS_15FloatRoundStyleE2ESH_EENS1_15EpilogueDefaultEEEEEvvEEEEvNT_6ParamsE)
        /*0008*/ 	.word	0x000000a8


	//----- nvinfo : EIATTR_FRAME_SIZE
	.align		4
.L_15:
        /*000c*/ 	.byte	0x04, 0x11
        /*000e*/ 	.short	(.L_17 - .L_16)
	.align		4
.L_16:
        /*0010*/ 	.word	index@(_ZN7cutlass13device_kernelINS_4gemm6kernel13GemmUniversalIN4cute5tupleIJiiiiEEENS1_10collective13CollectiveMmaINS1_34MainloopSm90TmaGmmaWarpSpecializedILi14ENS5_IJNS4_1CILi1EEESB_SB_EEENS1_32KernelTmaWarpSpecializedPingpongEEENS5_IJNSA_ILi64EEESF_SF_EEENS_6half_tENS5_IJlSB_lEEESH_SI_NS4_8TiledMMAINS4_8MMA_AtomIJNS4_4SM904GMMA25MMA_64x64x16_F32F16F16_SSILNSM_5MajorE0ELSO_0ELNSM_7ScaleInE1ELSP_1EEEEEENS4_6LayoutISC_NS5_IJNSA_ILi0EEEST_ST_EEEEENS5_IJNS4_10UnderscoreESW_SW_EEEEENS4_13SM90_TMA_LOADENS4_14ComposedLayoutINS4_7SwizzleILi3ELi4ELi3EEENS4_18smem_ptr_flag_bitsILi16EEENSS_INS5_IJNSA_ILi8EEESF_EEENS5_IJSF_SB_EEEEEEEvNS4_8identityESZ_S19_vS1A_EENS_8epilogue10collective6detail29Sm90TmaWarpSpecializedAdapterINS1D_15DefaultEpilogueISH_SI_SI_NS1C_6thread17LinearCombinationISH_Li1EffLNS1H_9ScaleType4KindE0ELNS_15FloatRoundStyleE2ESH_EENS1_15EpilogueDefaultEEEEEvvEEEEvNT_6ParamsE)
        /*0014*/ 	.word	0x00000008


	//----- nvinfo : EIATTR_MIN_STACK_SIZE
	.align		4
.L_17:
        /*0018*/ 	.byte	0x04, 0x12
        /*001a*/ 	.short	(.L_19 - .L_18)
	.align		4
.L_18:
        /*001c*/ 	.word	index@(_ZN7cutlass13device_kernelINS_4gemm6kernel13GemmUniversalIN4cute5tupleIJiiiiEEENS1_10collective13CollectiveMmaINS1_34MainloopSm90TmaGmmaWarpSpecializedILi14ENS5_IJNS4_1CILi1EEESB_SB_EEENS1_32KernelTmaWarpSpecializedPingpongEEENS5_IJNSA_ILi64EEESF_SF_EEENS_6half_tENS5_IJlSB_lEEESH_SI_NS4_8TiledMMAINS4_8MMA_AtomIJNS4_4SM904GMMA25MMA_64x64x16_F32F16F16_SSILNSM_5MajorE0ELSO_0ELNSM_7ScaleInE1ELSP_1EEEEEENS4_6LayoutISC_NS5_IJNSA_ILi0EEEST_ST_EEEEENS5_IJNS4_10UnderscoreESW_SW_EEEEENS4_13SM90_TMA_LOADENS4_14ComposedLayoutINS4_7SwizzleILi3ELi4ELi3EEENS4_18smem_ptr_flag_bitsILi16EEENSS_INS5_IJNSA_ILi8EEESF_EEENS5_IJSF_SB_EEEEEEEvNS4_8identityESZ_S19_vS1A_EENS_8epilogue10collective6detail29Sm90TmaWarpSpecializedAdapterINS1D_15DefaultEpilogueISH_SI_SI_NS1C_6thread17LinearCombinationISH_Li1EffLNS1H_9ScaleType4KindE0ELNS_15FloatRoundStyleE2ESH_EENS1_15EpilogueDefaultEEEEEvvEEEEvNT_6ParamsE)
        /*0020*/ 	.word	0x00000008
.L_19:


//--------------------- .nv.compat                --------------------------
	.section	.nv.compat,"",@"SHT_CUDA_COMPAT_INFO"
	.align	4
        /*0000*/ 	.byte	0x02, 0x09, 0x01, 0x00, 0x02, 0x02, 0x04, 0x00, 0x02, 0x05, 0x05, 0x00, 0x03, 0x07, 0x01, 0x01
        /*0010*/ 	.byte	0x02, 0x03, 0x01, 0x00, 0x02, 0x06, 0x01, 0x00, 0x04, 0x0b, 0x08, 0x00, 0x00, 0x00, 0x00, 0x00
        /*0020*/ 	.byte	0x00, 0x00, 0x00, 0x00


//--------------------- .nv.info._ZN7cutlass13device_kernelINS_4gemm6kernel13GemmUniversalIN4cute5tupleIJiiiiEEENS1_10collective13CollectiveMmaINS1_34MainloopSm90TmaGmmaWarpSpecializedILi14ENS5_IJNS4_1CILi1EEESB_SB_EEENS1_32KernelTmaWarpSpecializedPingpongEEENS5_IJNSA_ILi64EEESF_SF_EEENS_6half_tENS5_IJlSB_lEEESH_SI_NS4_8TiledMMAINS4_8MMA_AtomIJNS4_4SM904GMMA25MMA_64x64x16_F32F16F16_SSILNSM_5MajorE0ELSO_0ELNSM_7ScaleInE1ELSP_1EEEEEENS4_6LayoutISC_NS5_IJNSA_ILi0EEEST_ST_EEEEENS5_IJNS4_10UnderscoreESW_SW_EEEEENS4_13SM90_TMA_LOADENS4_14ComposedLayoutINS4_7SwizzleILi3ELi4ELi3EEENS4_18smem_ptr_flag_bitsILi16EEENSS_INS5_IJNSA_ILi8EEESF_EEENS5_IJSF_SB_EEEEEEEvNS4_8identityESZ_S19_vS1A_EENS_8epilogue10collective6detail29Sm90TmaWarpSpecializedAdapterINS1D_15DefaultEpilogueISH_SI_SI_NS1C_6thread17LinearCombinationISH_Li1EffLNS1H_9ScaleType4KindE0ELNS_15FloatRoundStyleE2ESH_EENS1_15EpilogueDefaultEEEEEvvEEEEvNT_6ParamsE --------------------------
	.section	.nv.info._ZN7cutlass13device_kernelINS_4gemm6kernel13GemmUniversalIN4cute5tupleIJiiiiEEENS1_10collective13CollectiveMmaINS1_34MainloopSm90TmaGmmaWarpSpecializedILi14ENS5_IJNS4_1CILi1EEESB_SB_EEENS1_32KernelTmaWarpSpecializedPingpongEEENS5_IJNSA_ILi64EEESF_SF_EEENS_6half_tENS5_IJlSB_lEEESH_SI_NS4_8TiledMMAINS4_8MMA_AtomIJNS4_4SM904GMMA25MMA_64x64x16_F32F16F16_SSILNSM_5MajorE0ELSO_0ELNSM_7ScaleInE1ELSP_1EEEEEENS4_6LayoutISC_NS5_IJNSA_ILi0EEEST_ST_EEEEENS5_IJNS4_10UnderscoreESW_SW_EEEEENS4_13SM90_TMA_LOADENS4_14ComposedLayoutINS4_7SwizzleILi3ELi4ELi3EEENS4_18smem_ptr_flag_bitsILi16EEENSS_INS5_IJNSA_ILi8EEESF_EEENS5_IJSF_SB_EEEEEEEvNS4_8identityESZ_S19_vS1A_EENS_8epilogue10collective6detail29Sm90TmaWarpSpecializedAdapterINS1D_15DefaultEpilogueISH_SI_SI_NS1C_6thread17LinearCombinationISH_Li1EffLNS1H_9ScaleType4KindE0ELNS_15FloatRoundStyleE2ESH_EENS1_15EpilogueDefaultEEEEEvvEEEEvNT_6ParamsE,"",@"SHT_CUDA_INFO"
	.sectionflags	@""
	.align	4


	//----- nvinfo : EIATTR_CUDA_API_VERSION
	.align		4
        /*0000*/ 	.byte	0x04, 0x37
        /*0002*/ 	.short	(.L_21 - .L_20)
.L_20:
        /*0004*/ 	.word	0x00000082


	//----- nvinfo : EIATTR_KPARAM_INFO
	.align		4
.L_21:
        /*0008*/ 	.byte	0x04, 0x17
        /*000a*/ 	.short	(.L_23 - .L_22)
.L_22:
        /*000c*/ 	.word	0x00000000
        /*0010*/ 	.short	0x0000
        /*0012*/ 	.short	0x0070
        /*0014*/ 	.byte	0x00, 0xf0, 0x01, 0x10


	//----- nvinfo : EIATTR_SPARSE_MMA_MASK
	.align		4
.L_23:
        /*0018*/ 	.byte	0x03, 0x50
        /*001a*/ 	.short	0x0000


	//----- nvinfo : EIATTR_MAXREG_COUNT
	.align		4
        /*001c*/ 	.byte	0x03, 0x1b
        /*001e*/ 	.short	0x00a8


	//----- nvinfo : EIATTR_NUM_BARRIERS
	.align		4
        /*0020*/ 	.byte	0x02, 0x4c
        /*0022*/ 	.byte	0x01
	.zero		1


	//----- nvinfo : EIATTR_EXTERNS
	.align		4
        /*0024*/ 	.byte	0x04, 0x0f
        /*0026*/ 	.short	(.L_25 - .L_24)


	//   ....[0]....
	.align		4
.L_24:
        /*0028*/ 	.word	index@(__assertfail)


	//----- nvinfo : EIATTR_ANNOTATIONS
	.align		4
.L_25:
        /*002c*/ 	.byte	0x04, 0x55
        /*002e*/ 	.short	(.L_27 - .L_26)


	//   ....[0]....
.L_26:
        /*0030*/ 	.word	0x00000001
        /*0034*/ 	.byte	0x40, 0x0c, 0x00, 0x00, 0x01, 0x00, 0x00, 0x00, 0x90, 0x44, 0x00, 0x00, 0x01, 0x00, 0x00, 0x00
        /*0044*/ 	.byte	0x80, 0x50, 0x00, 0x00


	//----- nvinfo : EIATTR_MERCURY_ISA_VERSION
	.align		4
.L_27:
        /*0048*/ 	.byte	0x03, 0x5f
        /*004a*/ 	.short	0x0101


	//----- nvinfo : EIATTR_INT_WARP_WIDE_INSTR_OFFSETS
	.align		4
        /*004c*/ 	.byte	0x04, 0x31
        /*004e*/ 	.short	(.L_29 - .L_28)


	//   ....[0]....
.L_28:
        /*0050*/ 	.word	0x00000550


	//   ....[1]....
        /*0054*/ 	.word	0x00000570


	//   ....[2]....
        /*0058*/ 	.word	0x000005f0


	//   ....[3]....
        /*005c*/ 	.word	0x00000600


	//   ....[4]....
        /*0060*/ 	.word	0x00000610


	//   ....[5]....
        /*0064*/ 	.word	0x00000630


	//   ....[6]....
        /*0068*/ 	.word	0x000006c0


	//   ....[7]....
        /*006c*/ 	.word	0x000006e0


	//----- nvinfo : EIATTR_COOP_GROUP_MASK_REGIDS
	.align		4
.L_29:
        /*0070*/ 	.byte	0x04, 0x29
        /*0072*/ 	.short	(.L_31 - .L_30)


	//   ....[0]....
.L_30:
        /*0074*/ 	.word	0xffffffff


	//   ....[1]....
        /*0078*/ 	.word	0xffffffff


	//   ....[2]....
        /*007c*/ 	.word	0xffffffff


	//   ....[3]....
        /*0080*/ 	.word	0xffffffff


	//   ....[4]....
        /*0084*/ 	.word	0xffffffff


	//   ....[5]....
        /*0088*/ 	.word	0xffffffff


	//----- nvinfo : EIATTR_COOP_GROUP_INSTR_OFFSETS
	.align		4
.L_31:
        /*008c*/ 	.byte	0x04, 0x28
        /*008e*/ 	.short	(.L_33 - .L_32)


	//   ....[0]....
.L_32:
        /*0090*/ 	.word	0x00000070


	//   ....[1]....
        /*0094*/ 	.word	0x00000080


	//   ....[2]....
        /*0098*/ 	.word	0x00000140


	//   ....[3]....
        /*009c*/ 	.word	0x00000440


	//   ....[4]....
        /*00a0*/ 	.word	0x00000480


	//   ....[5]....
        /*00a4*/ 	.word	0x000004d0


	//----- nvinfo : EIATTR_REG_RECONFIG
	.align		4
.L_33:
        /*00a8*/ 	.byte	0x01, 0x54
	.zero		2


	//----- nvinfo : EIATTR_SYSCALL_OFFSETS
	.align		4
        /*00ac*/ 	.byte	0x04, 0x46
        /*00ae*/ 	.short	(.L_35 - .L_34)


	//   ....[0]....
.L_34:
        /*00b0*/ 	.word	0x00001780


	//----- nvinfo : EIATTR_MBARRIER_INSTR_OFFSETS
	.align		4
.L_35:
        /*00b4*/ 	.byte	0x04, 0x39
        /*00b6*/ 	.short	(.L_37 - .L_36)


	//   ....[0]....
.L_36:
        /*00b8*/ 	.word	0x00000260
        /*00bc*/ 	.word	0x000000ff
        /*00c0*/ 	.word	0x00000000
        /*00c4*/ 	.short	0x0100
        /*00c6*/ 	.byte	0x08
	.zero		1


	//   ....[1]....
        /*00c8*/ 	.word	0x00000270
        /*00cc*/ 	.word	0x000000ff
        /*00d0*/ 	.word	0x00000070
        /*00d4*/ 	.short	0x0100
        /*00d6*/ 	.byte	0x08
	.zero		1


	//   ....[2]....
        /*00d8*/ 	.word	0x00000280
        /*00dc*/ 	.word	0x000000ff
        /*00e0*/ 	.word	0x00000008
        /*00e4*/ 	.short	0x0100
        /*00e6*/ 	.byte	0x08
	.zero		1


	//   ....[3]....
        /*00e8*/ 	.word	0x00000290
        /*00ec*/ 	.word	0x000000ff
        /*00f0*/ 	.word	0x00000078
        /*00f4*/ 	.short	0x0100
        /*00f6*/ 	.byte	0x08
	.zero		1


	//   ....[4]....
        /*00f8*/ 	.word	0x000002a0
        /*00fc*/ 	.word	0x000000ff
        /*0100*/ 	.word	0x00000010
        /*0104*/ 	.short	0x0100
        /*0106*/ 	.byte	0x08
	.zero		1


	//   ....[5]....
        /*0108*/ 	.word	0x000002b0
        /*010c*/ 	.word	0x000000ff
        /*0110*/ 	.word	0x00000080
        /*0114*/ 	.short	0x0100
        /*0116*/ 	.byte	0x08
	.zero		1


	//   ....[6]....
        /*0118*/ 	.word	0x000002c0
        /*011c*/ 	.word	0x000000ff
        /*0120*/ 	.word	0x00000018
        /*0124*/ 	.short	0x0100
        /*0126*/ 	.byte	0x08
	.zero		1


	//   ....[7]....
        /*0128*/ 	.word	0x000002d0
        /*012c*/ 	.word	0x000000ff
        /*0130*/ 	.word	0x00000088
        /*0134*/ 	.short	0x0100
        /*0136*/ 	.byte	0x08
	.zero		1


	//   ....[8]....
        /*0138*/ 	.word	0x000002e0
        /*013c*/ 	.word	0x000000ff
        /*0140*/ 	.word	0x00000020
        /*0144*/ 	.short	0x0100
        /*0146*/ 	.byte	0x08
	.zero		1


	//   ....[9]....
        /*0148*/ 	.word	0x000002f0
        /*014c*/ 	.word	0x000000ff
        /*0150*/ 	.word	0x00000090
        /*0154*/ 	.short	0x0100
        /*0156*/ 	.byte	0x08
	.zero		1


	//   ....[10]....
        /*0158*/ 	.word	0x00000300
        /*015c*/ 	.word	0x000000ff
        /*0160*/ 	.word	0x00000028
        /*0164*/ 	.short	0x0100
        /*0166*/ 	.byte	0x08
	.zero		1


	//   ....[11]....
        /*0168*/ 	.word	0x00000310
        /*016c*/ 	.word	0x000000ff
        /*0170*/ 	.word	0x00000098
        /*0174*/ 	.short	0x0100
        /*0176*/ 	.byte	0x08
	.zero		1


	//   ....[12]....
        /*0178*/ 	.word	0x00000320
        /*017c*/ 	.word	0x000000ff
        /*0180*/ 	.word	0x00000030
        /*0184*/ 	.short	0x0100
        /*0186*/ 	.byte	0x08
	.zero		1


	//   ....[13]....
        /*0188*/ 	.word	0x00000330
        /*018c*/ 	.word	0x000000ff
        /*0190*/ 	.word	0x000000a0
        /*0194*/ 	.short	0x0100
        /*0196*/ 	.byte	0x08
	.zero		1


	//   ....[14]....
        /*0198*/ 	.word	0x00000340
        /*019c*/ 	.word	0x000000ff
        /*01a0*/ 	.word	0x00000038
        /*01a4*/ 	.short	0x0100
        /*01a6*/ 	.byte	0x08
	.zero		1


	//   ....[15]....
        /*01a8*/ 	.word	0x00000350
        /*01ac*/ 	.word	0x000000ff
        /*01b0*/ 	.word	0x000000a8
        /*01b4*/ 	.short	0x0100
        /*01b6*/ 	.byte	0x08
	.zero		1


	//   ....[16]....
        /*01b8*/ 	.word	0x00000360
        /*01bc*/ 	.word	0x000000ff
        /*01c0*/ 	.word	0x00000040
        /*01c4*/ 	.short	0x0100
        /*01c6*/ 	.byte	0x08
	.zero		1


	//   ....[17]....
        /*01c8*/ 	.word	0x00000370
        /*01cc*/ 	.word	0x000000ff
        /*01d0*/ 	.word	0x000000b0
        /*01d4*/ 	.short	0x0100
        /*01d6*/ 	.byte	0x08
	.zero		1


	//   ....[18]....
        /*01d8*/ 	.word	0x00000380
        /*01dc*/ 	.word	0x000000ff
        /*01e0*/ 	.word	0x00000048
        /*01e4*/ 	.short	0x0100
        /*01e6*/ 	.byte	0x08
	.zero		1


	//   ....[19]....
        /*01e8*/ 	.word	0x00000390
        /*01ec*/ 	.word	0x000000ff
        /*01f0*/ 	.word	0x000000b8
        /*01f4*/ 	.short	0x0100
        /*01f6*/ 	.byte	0x08
	.zero		1


	//   ....[20]....
        /*01f8*/ 	.word	0x000003a0
        /*01fc*/ 	.word	0x000000ff
        /*0200*/ 	.word	0x00000050
        /*0204*/ 	.short	0x0100
        /*0206*/ 	.byte	0x08
	.zero		1


	//   ....[21]....
        /*0208*/ 	.word	0x000003b0
        /*020c*/ 	.word	0x000000ff
        /*0210*/ 	.word	0x000000c0
        /*0214*/ 	.short	0x0100
        /*0216*/ 	.byte	0x08
	.zero		1


	//   ....[22]....
        /*0218*/ 	.word	0x000003c0
        /*021c*/ 	.word	0x000000ff
        /*0220*/ 	.word	0x00000058
        /*0224*/ 	.short	0x0100
        /*0226*/ 	.byte	0x08
	.zero		1


	//   ....[23]....
        /*0228*/ 	.word	0x000003d0
        /*022c*/ 	.word	0x000000ff
        /*0230*/ 	.word	0x000000c8
        /*0234*/ 	.short	0x0100
        /*0236*/ 	.byte	0x08
	.zero		1


	//   ....[24]....
        /*0238*/ 	.word	0x000003e0
        /*023c*/ 	.word	0x000000ff
        /*0240*/ 	.word	0x00000060
        /*0244*/ 	.short	0x0100
        /*0246*/ 	.byte	0x08
	.zero		1


	//   ....[25]....
        /*0248*/ 	.word	0x000003f0
        /*024c*/ 	.word	0x000000ff
        /*0250*/ 	.word	0x000000d0
        /*0254*/ 	.short	0x0100
        /*0256*/ 	.byte	0x08
	.zero		1


	//   ....[26]....
        /*0258*/ 	.word	0x00000400
        /*025c*/ 	.word	0x000000ff
        /*0260*/ 	.word	0x00000068
        /*0264*/ 	.short	0x0100
        /*0266*/ 	.byte	0x08
	.zero		1


	//   ....[27]....
        /*0268*/ 	.word	0x00000410
        /*026c*/ 	.word	0x000000ff
        /*0270*/ 	.word	0x000000d8
        /*0274*/ 	.short	0x0100
        /*0276*/ 	.byte	0x08
	.zero		1


	//   ....[28]....
        /*0278*/ 	.word	0x00000720
        /*027c*/ 	.word	0x000000ff
        /*0280*/ 	.word	0x00000110
        /*0284*/ 	.short	0x0100
        /*0286*/ 	.byte	0x08
	.zero		1


	//   ....[29]....
        /*0288*/ 	.word	0x00000790
        /*028c*/ 	.word	0x000000ff
        /*0290*/ 	.word	0x00000118
        /*0294*/ 	.short	0x0100
        /*0296*/ 	.byte	0x08
	.zero		1


	//   ....[30]....
        /*0298*/ 	.word	0x000007b0
        /*029c*/ 	.word	0x000000ff
        /*02a0*/ 	.word	0x000000f0
        /*02a4*/ 	.short	0x0100
        /*02a6*/ 	.byte	0x09
	.zero		1


	//   ....[31]....
        /*02a8*/ 	.word	0x000007c0
        /*02ac*/ 	.word	0x000000ff
        /*02b0*/ 	.word	0x000000f8
        /*02b4*/ 	.short	0x0100
        /*02b6*/ 	.byte	0x09
	.zero		1


	//   ....[32]....
        /*02b8*/ 	.word	0x000007d0
        /*02bc*/ 	.word	0x000000ff
        /*02c0*/ 	.word	0x00000100
        /*02c4*/ 	.short	0x0100
        /*02c6*/ 	.byte	0x09
	.zero		1


	//   ....[33]....
        /*02c8*/ 	.word	0x000007e0
        /*02cc*/ 	.word	0x000000ff
        /*02d0*/ 	.word	0x00000108
        /*02d4*/ 	.short	0x0100
        /*02d6*/ 	.byte	0x09
	.zero		1


	//   ....[34]....
        /*02d8*/ 	.word	0x00001660
        /*02dc*/ 	.word	0x0000003d
        /*02e0*/ 	.word	0x00000000
        /*02e4*/ 	.short	0x010a
        /*02e6*/ 	.byte	0x2a
	.zero		1


	//   ....[35]....
        /*02e8*/ 	.word	0x00001800
        /*02ec*/ 	.word	0x00000003
        /*02f0*/ 	.word	0x00000000
        /*02f4*/ 	.short	0x010a
        /*02f6*/ 	.byte	0x3f
	.zero		1


	//   ....[36]....
        /*02f8*/ 	.word	0x00001840
        /*02fc*/ 	.word	0x00000003
        /*0300*/ 	.word	0x00000000
        /*0304*/ 	.short	0x010a
        /*0306*/ 	.byte	0x3f
	.zero		1


	//   ....[37]....
        /*0308*/ 	.word	0x00001b40
        /*030c*/ 	.word	0x000000ff
        /*0310*/ 	.word	0x00000000
        /*0314*/ 	.short	0x010a
        /*0316*/ 	.byte	0x04
	.zero		1


	//   ....[38]....
        /*0318*/ 	.word	0x00001b80
        /*031c*/ 	.word	0x000000ff
        /*0320*/ 	.word	0x00000000
        /*0324*/ 	.short	0x010a
        /*0326*/ 	.byte	0x04
	.zero		1


	//   ....[39]....
        /*0328*/ 	.word	0x00001de0
        /*032c*/ 	.word	0x000000ff
        /*0330*/ 	.word	0x00000000
        /*0334*/ 	.short	0x0101
        /*0336*/ 	.byte	0x04
	.zero		1


	//   ....[40]....
        /*0338*/ 	.word	0x00001ed0
        /*033c*/ 	.word	0x0000003e
        /*0340*/ 	.word	0x00000000
        /*0344*/ 	.short	0x0101
        /*0346*/ 	.byte	0x2f
	.zero		1


	//   ....[41]....
        /*0348*/ 	.word	0x00001fb0
        /*034c*/ 	.word	0x000000ff
        /*0350*/ 	.word	0x00000000
        /*0354*/ 	.short	0x0101
        /*0356*/ 	.byte	0x06
	.zero		1


	//   ....[42]....
        /*0358*/ 	.word	0x00002060
        /*035c*/ 	.word	0x0000003d
        /*0360*/ 	.word	0x00000010
        /*0364*/ 	.short	0x010a
        /*0366*/ 	.byte	0x2a
	.zero		1


	//   ....[43]....
        /*0368*/ 	.word	0x000044b0
        /*036c*/ 	.word	0x00000040
        /*0370*/ 	.word	0x00000000
        /*0374*/ 	.short	0x0101
        /*0376*/ 	.byte	0x2f
	.zero		1


	//   ....[44]....
        /*0378*/ 	.word	0x00004e10
        /*037c*/ 	.word	0x0000000a
        /*0380*/ 	.word	0x00000070
        /*0384*/ 	.short	0x010a
        /*0386*/ 	.byte	0x3f
	.zero		1


	//   ....[45]....
        /*0388*/ 	.word	0x00005190
        /*038c*/ 	.word	0x00000008
        /*0390*/ 	.word	0x00000118
        /*0394*/ 	.short	0x0101
        /*0396*/ 	.byte	0x3f
	.zero		1


	//   ....[46]....
        /*0398*/ 	.word	0x00005920
        /*039c*/ 	.word	0x00000009
        /*03a0*/ 	.word	0x00000000
        /*03a4*/ 	.short	0x010a
        /*03a6*/ 	.byte	0x3f
	.zero		1


	//   ....[47]....
        /*03a8*/ 	.word	0x000059a0
        /*03ac*/ 	.word	0x00000008
        /*03b0*/ 	.word	0x00000000
        /*03b4*/ 	.short	0x010a
        /*03b6*/ 	.byte	0x3f
	.zero		1


	//   ....[48]....
        /*03b8*/ 	.word	0x00005a30
        /*03bc*/ 	.word	0x00000009
        /*03c0*/ 	.word	0x00000000
        /*03c4*/ 	.short	0x010a
        /*03c6*/ 	.byte	0x3f
	.zero		1


	//   ....[49]....
        /*03c8*/ 	.word	0x00005ac0
        /*03cc*/ 	.word	0x00000008
        /*03d0*/ 	.word	0x00000000
        /*03d4*/ 	.short	0x010a
        /*03d6*/ 	.byte	0x3f
	.zero		1


	//   ....[50]....
        /*03d8*/ 	.word	0x00005b50
        /*03dc*/ 	.word	0x00000009
        /*03e0*/ 	.word	0x00000000
        /*03e4*/ 	.short	0x010a
        /*03e6*/ 	.byte	0x3f
	.zero		1


	//   ....[51]....
        /*03e8*/ 	.word	0x00005be0
        /*03ec*/ 	.word	0x00000008
        /*03f0*/ 	.word	0x00000000
        /*03f4*/ 	.short	0x010a
        /*03f6*/ 	.byte	0x3f
	.zero		1


	//   ....[52]....
        /*03f8*/ 	.word	0x00005c70
        /*03fc*/ 	.word	0x00000009
        /*0400*/ 	.word	0x00000000
        /*0404*/ 	.short	0x010a
        /*0406*/ 	.byte	0x3f
	.zero		1


	//   ....[53]....
        /*0408*/ 	.word	0x00005d00
        /*040c*/ 	.word	0x00000008
        /*0410*/ 	.word	0x00000000
        /*0414*/ 	.short	0x010a
        /*0416*/ 	.byte	0x3f
	.zero		1


	//   ....[54]....
        /*0418*/ 	.word	0x00005d90
        /*041c*/ 	.word	0x00000009
        /*0420*/ 	.word	0x00000000
        /*0424*/ 	.short	0x010a
        /*0426*/ 	.byte	0x3f
	.zero		1


	//   ....[55]....
        /*0428*/ 	.word	0x00005e20
        /*042c*/ 	.word	0x00000008
        /*0430*/ 	.word	0x00000000
        /*0434*/ 	.short	0x010a
        /*0436*/ 	.byte	0x3f
	.zero		1


	//   ....[56]....
        /*0438*/ 	.word	0x00005eb0
        /*043c*/ 	.word	0x00000009
        /*0440*/ 	.word	0x00000000
        /*0444*/ 	.short	0x010a
        /*0446*/ 	.byte	0x3f
	.zero		1


	//   ....[57]....
        /*0448*/ 	.word	0x00005f40
        /*044c*/ 	.word	0x00000008
        /*0450*/ 	.word	0x00000000
        /*0454*/ 	.short	0x010a
        /*0456*/ 	.byte	0x3f
	.zero		1


	//   ....[58]....
        /*0458*/ 	.word	0x00005fd0
        /*045c*/ 	.word	0x0000000b
        /*0460*/ 	.word	0x00000000
        /*0464*/ 	.short	0x010a
        /*0466*/ 	.byte	0x3f
	.zero		1


	//   ....[59]....
        /*0468*/ 	.word	0x00006060
        /*046c*/ 	.word	0x00000003
        /*0470*/ 	.word	0x00000000
        /*0474*/ 	.short	0x010a
        /*0476*/ 	.byte	0x3f
	.zero		1


	//   ....[60]....
        /*0478*/ 	.word	0x000060c0
        /*047c*/ 	.word	0x0000003f
        /*0480*/ 	.word	0x00000000
        /*0484*/ 	.short	0x010a
        /*0486*/ 	.byte	0x3f
	.zero		1


	//   ....[61]....
        /*0488*/ 	.word	0x00006110
        /*048c*/ 	.word	0x00000003
        /*0490*/ 	.word	0x00000000
        /*0494*/ 	.short	0x010a
        /*0496*/ 	.byte	0x3f
	.zero		1


	//   ....[62]....
        /*0498*/ 	.word	0x00006170
        /*049c*/ 	.word	0x00000004
        /*04a0*/ 	.word	0x00000000
        /*04a4*/ 	.short	0x010a
        /*04a6*/ 	.byte	0x3f
	.zero		1


	//   ....[63]....
        /*04a8*/ 	.word	0x000061c0
        /*04ac*/ 	.word	0x0000003f
        /*04b0*/ 	.word	0x00000010
        /*04b4*/ 	.short	0x010a
        /*04b6*/ 	.byte	0x3f
	.zero		1


	//   ....[64]....
        /*04b8*/ 	.word	0x00006290
        /*04bc*/ 	.word	0x0000000a
        /*04c0*/ 	.word	0x00000070
        /*04c4*/ 	.short	0x010a
        /*04c6*/ 	.byte	0x3f
	.zero		1


	//   ....[65]....
        /*04c8*/ 	.word	0x00006360
        /*04cc*/ 	.word	0x00000009
        /*04d0*/ 	.word	0x00000000
        /*04d4*/ 	.short	0x010a
        /*04d6*/ 	.byte	0x3f
	.zero		1


	//   ....[66]....
        /*04d8*/ 	.word	0x000063b0
        /*04dc*/ 	.word	0x00000008
        /*04e0*/ 	.word	0x00000000
        /*04e4*/ 	.short	0x010a
        /*04e6*/ 	.byte	0x3f
	.zero		1


	//   ....[67]....
        /*04e8*/ 	.word	0x00006400
        /*04ec*/ 	.word	0x00000009
        /*04f0*/ 	.word	0x00000000
        /*04f4*/ 	.short	0x010a
        /*04f6*/ 	.byte	0x3f
	.zero		1


	//   ....[68]....
        /*04f8*/ 	.word	0x00006450
        /*04fc*/ 	.word	0x00000008
        /*0500*/ 	.word	0x00000000
        /*0504*/ 	.short	0x010a
        /*0506*/ 	.byte	0x3f
	.zero		1


	//   ....[69]....
        /*0508*/ 	.word	0x000064a0
        /*050c*/ 	.word	0x00000009
        /*0510*/ 	.word	0x00000000
        /*0514*/ 	.short	0x010a
        /*0516*/ 	.byte	0x3f
	.zero		1


	//   ....[70]....
        /*0518*/ 	.word	0x000064f0
        /*051c*/ 	.word	0x00000008
        /*0520*/ 	.word	0x00000000
        /*0524*/ 	.short	0x010a
        /*0526*/ 	.byte	0x3f
	.zero		1


	//   ....[71]....
        /*0528*/ 	.word	0x00006540
        /*052c*/ 	.word	0x00000009
        /*0530*/ 	.word	0x00000000
        /*0534*/ 	.short	0x010a
        /*0536*/ 	.byte	0x3f
	.zero		1


	//   ....[72]....
        /*0538*/ 	.word	0x00006590
        /*053c*/ 	.word	0x00000008
        /*0540*/ 	.word	0x00000000
        /*0544*/ 	.short	0x010a
        /*0546*/ 	.byte	0x3f
	.zero		1


	//   ....[73]....
        /*0548*/ 	.word	0x000065e0
        /*054c*/ 	.word	0x00000009
        /*0550*/ 	.word	0x00000000
        /*0554*/ 	.short	0x010a
        /*0556*/ 	.byte	0x3f
	.zero		1


	//   ....[74]....
        /*0558*/ 	.word	0x00006630
        /*055c*/ 	.word	0x00000008
        /*0560*/ 	.word	0x00000000
        /*0564*/ 	.short	0x010a
        /*0566*/ 	.byte	0x3f
	.zero		1


	//   ....[75]....
        /*0568*/ 	.word	0x00006680
        /*056c*/ 	.word	0x00000009
        /*0570*/ 	.word	0x00000000
        /*0574*/ 	.short	0x010a
        /*0576*/ 	.byte	0x3f
	.zero		1


	//   ....[76]....
        /*0578*/ 	.word	0x000066d0
        /*057c*/ 	.word	0x00000008
        /*0580*/ 	.word	0x00000000
        /*0584*/ 	.short	0x010a
        /*0586*/ 	.byte	0x3f
	.zero		1


	//   ....[77]....
        /*0588*/ 	.word	0x00006720
        /*058c*/ 	.word	0x0000000b
        /*0590*/ 	.word	0x00000000
        /*0594*/ 	.short	0x010a
        /*0596*/ 	.byte	0x3f
	.zero		1


	//----- nvinfo : EIATTR_NUM_MBARRIERS
	.align		4
.L_37:
        /*0598*/ 	.byte	0x03, 0x38
        /*059a*/ 	.short	0x0022


	//----- nvinfo : EIATTR_EXIT_INSTR_OFFSETS
	.align		4
        /*059c*/ 	.byte	0x04, 0x1c
        /*059e*/ 	.short	(.L_39 - .L_38)


	//   ....[0]....
.L_38:
        /*05a0*/ 	.word	0x00001300


	//   ....[1]....
        /*05a4*/ 	.word	0x00001360


	//   ....[2]....
        /*05a8*/ 	.word	0x00004b40


	//   ....[3]....
        /*05ac*/ 	.word	0x00004b70


	//   ....[4]....
        /*05b0*/ 	.word	0x000060b0


	//----- nvinfo : EIATTR_MAX_THREADS
	.align		4
.L_39:
        /*05b4*/ 	.byte	0x04, 0x05
        /*05b6*/ 	.short	(.L_41 - .L_40)
.L_40:
        /*05b8*/ 	.word	0x00000180
        /*05bc*/ 	.word	0x00000001
        /*05c0*/ 	.word	0x00000001


	//----- nvinfo : EIATTR_CRS_STACK_SIZE
	.align		4
.L_41:
        /*05c4*/ 	.byte	0x04, 0x1e
        /*05c6*/ 	.short	(.L_43 - .L_42)
.L_42:
        /*05c8*/ 	.word	0x00000000


	//----- nvinfo : EIATTR_CBANK_PARAM_SIZE
	.align		4
.L_43:
        /*05cc*/ 	.byte	0x03, 0x19
        /*05ce*/ 	.short	0x0470


	//----- nvinfo : EIATTR_PARAM_CBANK
	.align		4
        /*05d0*/ 	.byte	0x04, 0x0a
        /*05d2*/ 	.short	(.L_45 - .L_44)
	.align		4
.L_44:
        /*05d4*/ 	.word	index@(.nv.constant0._ZN7cutlass13device_kernelINS_4gemm6kernel13GemmUniversalIN4cute5tupleIJiiiiEEENS1_10collective13CollectiveMmaINS1_34MainloopSm90TmaGmmaWarpSpecializedILi14ENS5_IJNS4_1CILi1EEESB_SB_EEENS1_32KernelTmaWarpSpecializedPingpongEEENS5_IJNSA_ILi64EEESF_SF_EEENS_6half_tENS5_IJlSB_lEEESH_SI_NS4_8TiledMMAINS4_8MMA_AtomIJNS4_4SM904GMMA25MMA_64x64x16_F32F16F16_SSILNSM_5MajorE0ELSO_0ELNSM_7ScaleInE1ELSP_1EEEEEENS4_6LayoutISC_NS5_IJNSA_ILi0EEEST_ST_EEEEENS5_IJNS4_10UnderscoreESW_SW_EEEEENS4_13SM90_TMA_LOADENS4_14ComposedLayoutINS4_7SwizzleILi3ELi4ELi3EEENS4_18smem_ptr_flag_bitsILi16EEENSS_INS5_IJNSA_ILi8EEESF_EEENS5_IJSF_SB_EEEEEEEvNS4_8identityESZ_S19_vS1A_EENS_8epilogue10collective6detail29Sm90TmaWarpSpecializedAdapterINS1D_15DefaultEpilogueISH_SI_SI_NS1C_6thread17LinearCombinationISH_Li1EffLNS1H_9ScaleType4KindE0ELNS_15FloatRoundStyleE2ESH_EENS1_15EpilogueDefaultEEEEEvvEEEEvNT_6ParamsE)
        /*05d8*/ 	.short	0x0210
        /*05da*/ 	.short	0x0470


	//----- nvinfo : EIATTR_SW_WAR
	.align		4
.L_45:
        /*05dc*/ 	.byte	0x04, 0x36
        /*05de*/ 	.short	(.L_47 - .L_46)
.L_46:
        /*05e0*/ 	.word	0x00000008
.L_47:


//--------------------- .nv.callgraph             --------------------------
	.section	.nv.callgraph,"",@"SHT_CUDA_CALLGRAPH"
	.align	4
	.sectionentsize	8
	.align		4
        /*0000*/ 	.word	0x00000000
	.align		4
        /*0004*/ 	.word	0xffffffff
	.align		4
        /*0008*/ 	.word	index@(_ZN7cutlass13device_kernelINS_4gemm6kernel13GemmUniversalIN4cute5tupleIJiiiiEEENS1_10collective13CollectiveMmaINS1_34MainloopSm90TmaGmmaWarpSpecializedILi14ENS5_IJNS4_1CILi1EEESB_SB_EEENS1_32KernelTmaWarpSpecializedPingpongEEENS5_IJNSA_ILi64EEESF_SF_EEENS_6half_tENS5_IJlSB_lEEESH_SI_NS4_8TiledMMAINS4_8MMA_AtomIJNS4_4SM904GMMA25MMA_64x64x16_F32F16F16_SSILNSM_5MajorE0ELSO_0ELNSM_7ScaleInE1ELSP_1EEEEEENS4_6LayoutISC_NS5_IJNSA_ILi0EEEST_ST_EEEEENS5_IJNS4_10UnderscoreESW_SW_EEEEENS4_13SM90_TMA_LOADENS4_14ComposedLayoutINS4_7SwizzleILi3ELi4ELi3EEENS4_18smem_ptr_flag_bitsILi16EEENSS_INS5_IJNSA_ILi8EEESF_EEENS5_IJSF_SB_EEEEEEEvNS4_8identityESZ_S19_vS1A_EENS_8epilogue10collective6detail29Sm90TmaWarpSpecializedAdapterINS1D_15DefaultEpilogueISH_SI_SI_NS1C_6thread17LinearCombinationISH_Li1EffLNS1H_9ScaleType4KindE0ELNS_15FloatRoundStyleE2ESH_EENS1_15EpilogueDefaultEEEEEvvEEEEvNT_6ParamsE)
	.align		4
        /*000c*/ 	.word	index@(__assertfail)
	.align		4
        /*0010*/ 	.word	0x00000000
	.align		4
        /*0014*/ 	.word	0xfffffffe
	.align		4
        /*0018*/ 	.word	0x00000000
	.align		4
        /*001c*/ 	.word	0xfffffffd
	.align		4
        /*0020*/ 	.word	0x00000000
	.align		4
        /*0024*/ 	.word	0xfffffffc


//--------------------- .nv.constant4             --------------------------
	.section	.nv.constant4,"a",@progbits
	.align	8
	.align		8
.nv.constant4:
        /*0000*/ 	.dword	__assertfail
	.align		8
        /*0008*/ 	.dword	__unnamed_1
	.align		8
        /*0010*/ 	.dword	_ZN39_INTERNAL_1d3327fa_4_k_cu_f515ff46_26334cuda3std3__45__cpo5beginE
	.align		8
        /*0018*/ 	.dword	_ZN39_INTERNAL_1d3327fa_4_k_cu_f515ff46_26334cuda3std3__45__cpo3endE
	.align		8
        /*0020*/ 	.dword	_ZN39_INTERNAL_1d3327fa_4_k_cu_f515ff46_26334cuda3std3__45__cpo6cbeginE
	.align		8
        /*0028*/ 	.dword	_ZN39_INTERNAL_1d3327fa_4_k_cu_f515ff46_26334cuda3std3__45__cpo4cendE
	.align		8
        /*0030*/ 	.dword	_ZN39_INTERNAL_1d3327fa_4_k_cu_f515ff46_26334cuda3std3__441_GLOBAL__N__1d3327fa_4_k_cu_f515ff46_26336ignoreE
	.align		8
        /*0038*/ 	.dword	_ZN39_INTERNAL_1d3327fa_4_k_cu_f515ff46_26334cuda3std3__419piecewise_constructE
	.align		8
        /*0040*/ 	.dword	_ZN39_INTERNAL_1d3327fa_4_k_cu_f515ff46_26334cuda3std3__48in_placeE
	.align		8
        /*0048*/ 	.dword	_ZN39_INTERNAL_1d3327fa_4_k_cu_f515ff46_26334cuda3std6ranges3__45__cpo4swapE
	.align		8
        /*0050*/ 	.dword	_ZN39_INTERNAL_1d3327fa_4_k_cu_f515ff46_26334cuda3std6ranges3__45__cpo9iter_moveE
	.align		8
        /*0058*/ 	.dword	_ZN39_INTERNAL_1d3327fa_4_k_cu_f515ff46_26334cute7productE
	.align		8
        /*0060*/ 	.dword	_ZN39_INTERNAL_1d3327fa_4_k_cu_f515ff46_26334cute1_E
	.align		8
        /*0068*/ 	.dword	$str$22
	.align		8
        /*0070*/ 	.dword	$str$23


//--------------------- .text._ZN7cutlass13device_kernelINS_4gemm6kernel13GemmUniversalIN4cute5tupleIJiiiiEEENS1_10collective13CollectiveMmaINS1_34MainloopSm90TmaGmmaWarpSpecializedILi14ENS5_IJNS4_1CILi1EEESB_SB_EEENS1_32KernelTmaWarpSpecializedPingpongEEENS5_IJNSA_ILi64EEESF_SF_EEENS_6half_tENS5_IJlSB_lEEESH_SI_NS4_8TiledMMAINS4_8MMA_AtomIJNS4_4SM904GMMA25MMA_64x64x16_F32F16F16_SSILNSM_5MajorE0ELSO_0ELNSM_7ScaleInE1ELSP_1EEEEEENS4_6LayoutISC_NS5_IJNSA_ILi0EEEST_ST_EEEEENS5_IJNS4_10UnderscoreESW_SW_EEEEENS4_13SM90_TMA_LOADENS4_14ComposedLayoutINS4_7SwizzleILi3ELi4ELi3EEENS4_18smem_ptr_flag_bitsILi16EEENSS_INS5_IJNSA_ILi8EEESF_EEENS5_IJSF_SB_EEEEEEEvNS4_8identityESZ_S19_vS1A_EENS_8epilogue10collective6detail29Sm90TmaWarpSpecializedAdapterINS1D_15DefaultEpilogueISH_SI_SI_NS1C_6thread17LinearCombinationISH_Li1EffLNS1H_9ScaleType4KindE0ELNS_15FloatRoundStyleE2ESH_EENS1_15EpilogueDefaultEEEEEvvEEEEvNT_6ParamsE --------------------------
	.section	.text._ZN7cutlass13device_kernelINS_4gemm6kernel13GemmUniversalIN4cute5tupleIJiiiiEEENS1_10collective13CollectiveMmaINS1_34MainloopSm90TmaGmmaWarpSpecializedILi14ENS5_IJNS4_1CILi1EEESB_SB_EEENS1_32KernelTmaWarpSpecializedPingpongEEENS5_IJNSA_ILi64EEESF_SF_EEENS_6half_tENS5_IJlSB_lEEESH_SI_NS4_8TiledMMAINS4_8MMA_AtomIJNS4_4SM904GMMA25MMA_64x64x16_F32F16F16_SSILNSM_5MajorE0ELSO_0ELNSM_7ScaleInE1ELSP_1EEEEEENS4_6LayoutISC_NS5_IJNSA_ILi0EEEST_ST_EEEEENS5_IJNS4_10UnderscoreESW_SW_EEEEENS4_13SM90_TMA_LOADENS4_14ComposedLayoutINS4_7SwizzleILi3ELi4ELi3EEENS4_18smem_ptr_flag_bitsILi16EEENSS_INS5_IJNSA_ILi8EEESF_EEENS5_IJSF_SB_EEEEEEEvNS4_8identityESZ_S19_vS1A_EENS_8epilogue10collective6detail29Sm90TmaWarpSpecializedAdapterINS1D_15DefaultEpilogueISH_SI_SI_NS1C_6thread17LinearCombinationISH_Li1EffLNS1H_9ScaleType4KindE0ELNS_15FloatRoundStyleE2ESH_EENS1_15EpilogueDefaultEEEEEvvEEEEvNT_6ParamsE,"ax",@progbits
	.align	128
.text._ZN7cutlass13device_kernelINS_4gemm6kernel13GemmUniversalIN4cute5tupleIJiiiiEEENS1_10collective13CollectiveMmaINS1_34MainloopSm90TmaGmmaWarpSpecializedILi14ENS5_IJNS4_1CILi1EEESB_SB_EEENS1_32KernelTmaWarpSpecializedPingpongEEENS5_IJNSA_ILi64EEESF_SF_EEENS_6half_tENS5_IJlSB_lEEESH_SI_NS4_8TiledMMAINS4_8MMA_AtomIJNS4_4SM904GMMA25MMA_64x64x16_F32F16F16_SSILNSM_5MajorE0ELSO_0ELNSM_7ScaleInE1ELSP_1EEEEEENS4_6LayoutISC_NS5_IJNSA_ILi0EEEST_ST_EEEEENS5_IJNS4_10UnderscoreESW_SW_EEEEENS4_13SM90_TMA_LOADENS4_14ComposedLayoutINS4_7SwizzleILi3ELi4ELi3EEENS4_18smem_ptr_flag_bitsILi16EEENSS_INS5_IJNSA_ILi8EEESF_EEENS5_IJSF_SB_EEEEEEEvNS4_8identityESZ_S19_vS1A_EENS_8epilogue10collective6detail29Sm90TmaWarpSpecializedAdapterINS1D_15DefaultEpilogueISH_SI_SI_NS1C_6thread17LinearCombinationISH_Li1EffLNS1H_9ScaleType4KindE0ELNS_15FloatRoundStyleE2ESH_EENS1_15EpilogueDefaultEEEEEvvEEEEvNT_6ParamsE:
        .type           _ZN7cutlass13device_kernelINS_4gemm6kernel13GemmUniversalIN4cute5tupleIJiiiiEEENS1_10collective13CollectiveMmaINS1_34MainloopSm90TmaGmmaWarpSpecializedILi14ENS5_IJNS4_1CILi1EEESB_SB_EEENS1_32KernelTmaWarpSpecializedPingpongEEENS5_IJNSA_ILi64EEESF_SF_EEENS_6half_tENS5_IJlSB_lEEESH_SI_NS4_8TiledMMAINS4_8MMA_AtomIJNS4_4SM904GMMA25MMA_64x64x16_F32F16F16_SSILNSM_5MajorE0ELSO_0ELNSM_7ScaleInE1ELSP_1EEEEEENS4_6LayoutISC_NS5_IJNSA_ILi0EEEST_ST_EEEEENS5_IJNS4_10UnderscoreESW_SW_EEEEENS4_13SM90_TMA_LOADENS4_14ComposedLayoutINS4_7SwizzleILi3ELi4ELi3EEENS4_18smem_ptr_flag_bitsILi16EEENSS_INS5_IJNSA_ILi8EEESF_EEENS5_IJSF_SB_EEEEEEEvNS4_8identityESZ_S19_vS1A_EENS_8epilogue10collective6detail29Sm90TmaWarpSpecializedAdapterINS1D_15DefaultEpilogueISH_SI_SI_NS1C_6thread17LinearCombinationISH_Li1EffLNS1H_9ScaleType4KindE0ELNS_15FloatRoundStyleE2ESH_EENS1_15EpilogueDefaultEEEEEvvEEEEvNT_6ParamsE,@function
        .size           _ZN7cutlass13device_kernelINS_4gemm6kernel13GemmUniversalIN4cute5tupleIJiiiiEEENS1_10collective13CollectiveMmaINS1_34MainloopSm90TmaGmmaWarpSpecializedILi14ENS5_IJNS4_1CILi1EEESB_SB_EEENS1_32KernelTmaWarpSpecializedPingpongEEENS5_IJNSA_ILi64EEESF_SF_EEENS_6half_tENS5_IJlSB_lEEESH_SI_NS4_8TiledMMAINS4_8MMA_AtomIJNS4_4SM904GMMA25MMA_64x64x16_F32F16F16_SSILNSM_5MajorE0ELSO_0ELNSM_7ScaleInE1ELSP_1EEEEEENS4_6LayoutISC_NS5_IJNSA_ILi0EEEST_ST_EEEEENS5_IJNS4_10UnderscoreESW_SW_EEEEENS4_13SM90_TMA_LOADENS4_14ComposedLayoutINS4_7SwizzleILi3ELi4ELi3EEENS4_18smem_ptr_flag_bitsILi16EEENSS_INS5_IJNSA_ILi8EEESF_EEENS5_IJSF_SB_EEEEEEEvNS4_8identityESZ_S19_vS1A_EENS_8epilogue10collective6detail29Sm90TmaWarpSpecializedAdapterINS1D_15DefaultEpilogueISH_SI_SI_NS1C_6thread17LinearCombinationISH_Li1EffLNS1H_9ScaleType4KindE0ELNS_15FloatRoundStyleE2ESH_EENS1_15EpilogueDefaultEEEEEvvEEEEvNT_6ParamsE,(.L_x_154 - _ZN7cutlass13device_kernelINS_4gemm6kernel13GemmUniversalIN4cute5tupleIJiiiiEEENS1_10collective13CollectiveMmaINS1_34MainloopSm90TmaGmmaWarpSpecializedILi14ENS5_IJNS4_1CILi1EEESB_SB_EEENS1_32KernelTmaWarpSpecializedPingpongEEENS5_IJNSA_ILi64EEESF_SF_EEENS_6half_tENS5_IJlSB_lEEESH_SI_NS4_8TiledMMAINS4_8MMA_AtomIJNS4_4SM904GMMA25MMA_64x64x16_F32F16F16_SSILNSM_5MajorE0ELSO_0ELNSM_7ScaleInE1ELSP_1EEEEEENS4_6LayoutISC_NS5_IJNSA_ILi0EEEST_ST_EEEEENS5_IJNS4_10UnderscoreESW_SW_EEEEENS4_13SM90_TMA_LOADENS4_14ComposedLayoutINS4_7SwizzleILi3ELi4ELi3EEENS4_18smem_ptr_flag_bitsILi16EEENSS_INS5_IJNSA_ILi8EEESF_EEENS5_IJSF_SB_EEEEEEEvNS4_8identityESZ_S19_vS1A_EENS_8epilogue10collective6detail29Sm90TmaWarpSpecializedAdapterINS1D_15DefaultEpilogueISH_SI_SI_NS1C_6thread17LinearCombinationISH_Li1EffLNS1H_9ScaleType4KindE0ELNS_15FloatRoundStyleE2ESH_EENS1_15EpilogueDefaultEEEEEvvEEEEvNT_6ParamsE)
        .other          _ZN7cutlass13device_kernelINS_4gemm6kernel13GemmUniversalIN4cute5tupleIJiiiiEEENS1_10collective13CollectiveMmaINS1_34MainloopSm90TmaGmmaWarpSpecializedILi14ENS5_IJNS4_1CILi1EEESB_SB_EEENS1_32KernelTmaWarpSpecializedPingpongEEENS5_IJNSA_ILi64EEESF_SF_EEENS_6half_tENS5_IJlSB_lEEESH_SI_NS4_8TiledMMAINS4_8MMA_AtomIJNS4_4SM904GMMA25MMA_64x64x16_F32F16F16_SSILNSM_5MajorE0ELSO_0ELNSM_7ScaleInE1ELSP_1EEEEEENS4_6LayoutISC_NS5_IJNSA_ILi0EEEST_ST_EEEEENS5_IJNS4_10UnderscoreESW_SW_EEEEENS4_13SM90_TMA_LOADENS4_14ComposedLayoutINS4_7SwizzleILi3ELi4ELi3EEENS4_18smem_ptr_flag_bitsILi16EEENSS_INS5_IJNSA_ILi8EEESF_EEENS5_IJSF_SB_EEEEEEEvNS4_8identityESZ_S19_vS1A_EENS_8epilogue10collective6detail29Sm90TmaWarpSpecializedAdapterINS1D_15DefaultEpilogueISH_SI_SI_NS1C_6thread17LinearCombinationISH_Li1EffLNS1H_9ScaleType4KindE0ELNS_15FloatRoundStyleE2ESH_EENS1_15EpilogueDefaultEEEEEvvEEEEvNT_6ParamsE,@"STO_CUDA_ENTRY STV_DEFAULT"
_ZN7cutlass13device_kernelINS_4gemm6kernel13GemmUniversalIN4cute5tupleIJiiiiEEENS1_10collective13CollectiveMmaINS1_34MainloopSm90TmaGmmaWarpSpecializedILi14ENS5_IJNS4_1CILi1EEESB_SB_EEENS1_32KernelTmaWarpSpecializedPingpongEEENS5_IJNSA_ILi64EEESF_SF_EEENS_6half_tENS5_IJlSB_lEEESH_SI_NS4_8TiledMMAINS4_8MMA_AtomIJNS4_4SM904GMMA25MMA_64x64x16_F32F16F16_SSILNSM_5MajorE0ELSO_0ELNSM_7ScaleInE1ELSP_1EEEEEENS4_6LayoutISC_NS5_IJNSA_ILi0EEEST_ST_EEEEENS5_IJNS4_10UnderscoreESW_SW_EEEEENS4_13SM90_TMA_LOADENS4_14ComposedLayoutINS4_7SwizzleILi3ELi4ELi3EEENS4_18smem_ptr_flag_bitsILi16EEENSS_INS5_IJNSA_ILi8EEESF_EEENS5_IJSF_SB_EEEEEEEvNS4_8identityESZ_S19_vS1A_EENS_8epilogue10collective6detail29Sm90TmaWarpSpecializedAdapterINS1D_15DefaultEpilogueISH_SI_SI_NS1C_6thread17LinearCombinationISH_Li1EffLNS1H_9ScaleType4KindE0ELNS_15FloatRoundStyleE2ESH_EENS1_15EpilogueDefaultEEEEEvvEEEEvNT_6ParamsE:
[----:B------:R-:W0:Y:S02]  /*0000*/  LDC R1, c[0x0][0x28] ;  /* 0x00000a00ff017b82 */ /* 0x000e240000000800 */
[----:B0-----:R-:W-:Y:S01]  /*0010*/  VIADD R1, R1, 0xfffffff8 ;  /* 0xfffffff801017836 */ /* 0x001fe20000000000 */
[----:B------:R-:W0:Y:S01]  /*0020*/  S2R R4, SR_TID.X ;  /* 0x0000000000047919 */ /* 0x000e220000002100 */
[----:B------:R-:W-:Y:S01]  /*0030*/  ELECT P0, URZ, PT ;  /* 0x00000000003f782f */ /* 0x000fe20003800000 */
[----:B------:R-:W-:Y:S01]  /*0040*/  BSSY B0, `(.L_x_0) ;  /* 0x000000f000007945 */ /* 0x000fe20003800000 */
[--C-:B0-----:R-:W-:Y:S02]  /*0050*/  SHF.R.U32.HI R0, RZ, 0x5, R4.reuse ;  /* 0x00000005ff007819 */ /* 0x101fe40000011604 */
[----:B------:R-:W-:-:S03]  /*0060*/  SHF.R.U32.HI R5, RZ, 0x7, R4 ;  /* 0x00000007ff057819 */ /* 0x000fc60000011604 */
[----:B------:R-:W0:Y:S04]  /*0070*/  SHFL.IDX PT, R2, R0, RZ, 0x1f ;  /* 0x00001fff00027589 */ /* 0x000e2800000e0000 */
[----:B------:R1:W2:Y:S01]  /*0080*/  SHFL.IDX PT, R8, R5, RZ, 0x1f ;  /* 0x00001fff05087589 */ /* 0x0002a200000e0000 */
[----:B0-----:R-:W-:-:S13]  /*0090*/  ISETP.NE.OR P0, PT, R2, RZ, !P0 ;  /* 0x000000ff0200720c */ /* 0x001fda0004705670 */
[----:B-12---:R-:W-:Y:S05]  /*00a0*/  @P0 BRA `(.L_x_1) ;  /* 0x0000000000200947 */ /* 0x006fea0003800000 */
[----:B------:R-:W-:Y:S02]  /*00b0*/  ULDC.64 UR4, c[0x0][0x198] ;  /* 0x0000660000047ab9 */ /* 0x000fe40000000a00 */
[----:B------:R-:W-:Y:S02]  /*00c0*/  UIADD3 UR6, UP0, UR4, 0xf0, URZ ;  /* 0x000000f004067890 */ /* 0x000fe4000ff1e03f */
[----:B------:R-:W-:Y:S02]  /*00d0*/  UIADD3 UR4, UP1, UR4, 0x1f0, URZ ;  /* 0x000001f004047890 */ /* 0x000fe4000ff3e03f */
[----:B------:R-:W-:Y:S02]  /*00e0*/  UIADD3.X UR7, URZ, UR5, URZ, UP0, !UPT ;  /* 0x000000053f077290 */ /* 0x000fe400087fe43f */
[----:B------:R-:W-:-:S07]  /*00f0*/  UIADD3.X UR5, URZ, UR5, URZ, UP1, !UPT ;  /* 0x000000053f057290 */ /* 0x000fce0008ffe43f */
[----:B------:R0:W-:Y:S02]  /*0100*/  UTMACCTL.PF [UR6] ;  /* 0x00000000060079b9 */ /* 0x0001e40008040000 */
[----:B------:R0:W-:Y:S02]  /*0110*/  UTMACCTL.PF [UR4] ;  /* 0x00000000040079b9 */ /* 0x0001e40008040000 */
[----:B0-----:R-:W-:Y:S01]  /*0120*/  NOP ;  /* 0x0000000000007918 */ /* 0x001fe20000000000 */
.L_x_1:
[----:B------:R-:W-:Y:S05]  /*0130*/  BSYNC B0 ;  /* 0x0000000000007941 */ /* 0x000fea0003800000 */
.L_x_0:
[----:B------:R-:W0:Y:S02]  /*0140*/  SHFL.IDX PT, R3, R0, RZ, 0x1f ;  /* 0x00001fff00037589 */ /* 0x000e2400000e0000 */
[----:B0-----:R-:W-:-:S13]  /*0150*/  ISETP.NE.AND P0, PT, R3, RZ, PT ;  /* 0x000000ff0300720c */ /* 0x001fda0003f05270 */
[----:B------:R-:W-:Y:S05]  /*0160*/  @P0 BRA `(.L_x_2) ;  /* 0x0000000000b40947 */ /* 0x000fea0003800000 */
[----:B------:R-:W-:Y:S01]  /*0170*/  ELECT P0, URZ, PT ;  /* 0x00000000003f782f */ /* 0x000fe20003800000 */
[----:B------:R-:W-:-:S12]  /*0180*/  BSSY B0, `(.L_x_2) ;  /* 0x000002b000007945 */ /* 0x000fd80003800000 */
[----:B------:R-:W-:Y:S05]  /*0190*/  @!P0 BRA `(.L_x_3) ;  /* 0x0000000000a48947 */ /* 0x000fea0003800000 */
[----:B------:R-:W0:Y:S01]  /*01a0*/  S2UR UR8, SR_CgaCtaId ;  /* 0x00000000000879c3 */ /* 0x000e220000008800 */
[----:B------:R-:W-:Y:S01]  /*01b0*/  UMOV UR4, 0x400 ;  /* 0x0000040000047882 */ /* 0x000fe20000000000 */
[----:B------:R-:W-:Y:S01]  /*01c0*/  UMOV UR5, 0x1 ;  /* 0x0000000100057882 */ /* 0x000fe20000000000 */
[----:B------:R-:W-:Y:S02]  /*01d0*/  UMOV UR6, 0x80 ;  /* 0x0000008000067882 */ /* 0x000fe40000000000 */
[----:B------:R-:W-:-:S04]  /*01e0*/  UIADD3 UR6, -UR6, 0x100000, URZ ;  /* 0x0010000006067890 */ /* 0x000fc8000fffe13f */
[----:B------:R-:W-:Y:S02]  /*01f0*/  USHF.L.U32 UR7, UR6, 0xb, URZ ;  /* 0x0000000b06077899 */ /* 0x000fe4000800063f */
[----:B------:R-:W-:Y:S02]  /*0200*/  USHF.L.U32 UR6, UR6, 0x1, URZ ;  /* 0x0000000106067899 */ /* 0x000fe4000800063f */
[----:B0-----:R-:W-:Y:S02]  /*0210*/  ULEA UR8, UR8, UR4, 0x18 ;  /* 0x0000000408087291 */ /* 0x001fe4000f8ec03f */
[----:B------:R-:W-:-:S04]  /*0220*/  UIADD3 UR4, -UR5, 0x100000, URZ ;  /* 0x0010000005047890 */ /* 0x000fc8000fffe13f */
[----:B------:R-:W-:Y:S02]  /*0230*/  USHF.L.U32 UR5, UR4, 0xb, URZ ;  /* 0x0000000b04057899 */ /* 0x000fe4000800063f */
[----:B------:R-:W-:Y:S01]  /*0240*/  USHF.L.U32 UR4, UR4, 0x1, URZ ;  /* 0x0000000104047899 */ /* 0x000fe2000800063f */
[----:B------:R-:W0:Y:S11]  /*0250*/  FENCE.VIEW.ASYNC.S ;  /* 0x00000000000073c6 */ /* 0x000e360000000000 */
[----:B0-----:R0:W1:Y:S01]  /*0260*/  SYNCS.EXCH.64 URZ, [UR8], UR4 ;  /* 0x00000004083f75b2 */ /* 0x0010620008000100 */
[----:B------:R0:W2:Y:S01]  /*0270*/  SYNCS.EXCH.64 URZ, [UR8+0x70], UR6 ;  /* 0x00007006083f75b2 */ /* 0x0000a20008000100 */
[----:B------:R0:W3:Y:S01]  /*0280*/  SYNCS.EXCH.64 URZ, [UR8+0x8], UR4 ;  /* 0x00000804083f75b2 */ /* 0x0000e20008000100 */
[----:B------:R0:W4:Y:S01]  /*0290*/  SYNCS.EXCH.64 URZ, [UR8+0x78], UR6 ;  /* 0x00007806083f75b2 */ /* 0x0001220008000100 */
[----:B------:R0:W0:Y:S01]  /*02a0*/  SYNCS.EXCH.64 URZ, [UR8+0x10], UR4 ;  /* 0x00001004083f75b2 */ /* 0x0000220008000100 */
        /* <DEDUP_REMOVED lines=23> */
[----:B-1234-:R-:W-:Y:S01]  /*0420*/  NOP ;  /* 0x0000000000007918 */ /* 0x01efe20000000000 */
.L_x_3:
[----:B0-----:R-:W-:Y:S05]  /*0430*/  BSYNC B0 ;  /* 0x0000000000007941 */ /* 0x001fea0003800000 */
.L_x_2:
[----:B------:R-:W0:Y:S01]  /*0440*/  SHFL.IDX PT, R6, R0, RZ, 0x1f ;  /* 0x00001fff00067589 */ /* 0x000e2200000e0000 */
[----:B------:R-:W-:Y:S01]  /*0450*/  ELECT P0, URZ, PT ;  /* 0x00000000003f782f */ /* 0x000fe20003800000 */
[----:B------:R-:W-:Y:S01]  /*0460*/  NOP ;  /* 0x0000000000007918 */ /* 0x000fe20000000000 */
[----:B------:R-:W-:Y:S01]  /*0470*/  ELECT P1, URZ, PT ;  /* 0x00000000003f782f */ /* 0x000fe20003820000 */
[----:B------:R-:W1:Y:S01]  /*0480*/  SHFL.IDX PT, R3, R0, RZ, 0x1f ;  /* 0x00001fff00037589 */ /* 0x000e6200000e0000 */
[----:B------:R-:W-:Y:S01]  /*0490*/  UMOV UR4, 0x20 ;  /* 0x0000002000047882 */ /* 0x000fe20000000000 */
[----:B------:R-:W-:Y:S01]  /*04a0*/  UMOV UR11, 0x80 ;  /* 0x00000080000b7882 */ /* 0x000fe20000000000 */
[----:B------:R-:W-:Y:S01]  /*04b0*/  NOP ;  /* 0x0000000000007918 */ /* 0x000fe20000000000 */
[C---:B------:R-:W-:Y:S01]  /*04c0*/  VIADD R33, R8.reuse, 0xffffffff ;  /* 0xffffffff08217836 */ /* 0x040fe20000000000 */
[----:B------:R-:W2:Y:S01]  /*04d0*/  SHFL.IDX PT, R5, R5, RZ, 0x1f ;  /* 0x00001fff05057589 */ /* 0x000ea200000e0000 */
[----:B------:R-:W-:Y:S01]  /*04e0*/  ULDC.64 UR36, c[0x0][0x208] ;  /* 0x0000820000247ab9 */ /* 0x000fe20000000a00 */
[----:B------:R-:W-:-:S02]  /*04f0*/  ISETP.NE.AND P2, PT, R8, RZ, PT ;  /* 0x000000ff0800720c */ /* 0x000fc40003f45270 */
[----:B------:R-:W-:Y:S02]  /*0500*/  ISETP.GE.U32.AND P3, PT, R33, 0x2, PT ;  /* 0x000000022100780c */ /* 0x000fe40003f66070 */
[----:B0-----:R-:W-:Y:S02]  /*0510*/  ISETP.NE.OR P0, PT, R6, RZ, !P0 ;  /* 0x000000ff0600720c */ /* 0x001fe40004705670 */
[----:B-1----:R-:W-:Y:S02]  /*0520*/  ISETP.NE.OR P1, PT, R3, RZ, !P1 ;  /* 0x000000ff0300720c */ /* 0x002fe40004f25670 */
[----:B------:R-:W-:-:S04]  /*0530*/  SHF.R.S32.HI R3, RZ, 0x1f, R2 ;  /* 0x0000001fff037819 */ /* 0x000fc80000011402 */
[----:B------:R-:W-:-:S05]  /*0540*/  LEA.HI R3, R3, R2, RZ, 0x2 ;  /* 0x0000000203037211 */ /* 0x000fca00078f10ff */
[----:B------:R-:W-:Y:S01]  /*0550*/  VOTEU.ALL UP0, P0 ;  /* 0x00000000003f7886 */ /* 0x000fe20000000000 */
[----:B------:R-:W-:Y:S01]  /*0560*/  LOP3.LUT R3, R3, 0xfffffffc, RZ, 0xc0, !PT ;  /* 0xfffffffc03037812 */ /* 0x000fe200078ec0ff */
[----:B------:R-:W-:-:S03]  /*0570*/  VOTEU.ALL UP1, P1 ;  /* 0x00000000003f7886 */ /* 0x000fc60000820000 */
[----:B------:R-:W0:Y:S01]  /*0580*/  @!UP0 S2UR UR7, SR_CgaCtaId ;  /* 0x00000000000789c3 */ /* 0x000e220000008800 */
[----:B------:R-:W-:Y:S01]  /*0590*/  @!UP0 UMOV UR6, 0x400 ;  /* 0x0000040000068882 */ /* 0x000fe20000000000 */
[----:B------:R-:W-:-:S04]  /*05a0*/  @!UP0 UIADD3 UR4, -UR4, 0x100000, URZ ;  /* 0x0010000004048890 */ /* 0x000fc8000fffe13f */
[----:B------:R-:W-:Y:S02]  /*05b0*/  @!UP0 USHF.L.U32 UR5, UR4, 0xb, URZ ;  /* 0x0000000b04058899 */ /* 0x000fe4000800063f */
[----:B------:R-:W-:Y:S01]  /*05c0*/  @!UP0 USHF.L.U32 UR4, UR4, 0x1, URZ ;  /* 0x0000000104048899 */ /* 0x000fe2000800063f */
[----:B------:R-:W-:Y:S01]  /*05d0*/  IMAD.IADD R0, R2, 0x1, -R3 ;  /* 0x0000000102007824 */ /* 0x000fe200078e0a03 */
[----:B------:R-:W-:Y:S01]  /*05e0*/  @!UP1 UMOV UR9, 0x400 ;  /* 0x0000040000099882 */ /* 0x000fe20000000000 */
[----:B------:R-:W-:Y:S01]  /*05f0*/  VOTEU.ALL UP2, P1 ;  /* 0x00000000003f7886 */ /* 0x000fe20000840000 */
[----:B------:R-:W-:Y:S01]  /*0600*/  VOTEU.ALL UP3, P1 ;  /* 0x00000000003f7886 */ /* 0x000fe20000860000 */
[----:B------:R-:W-:Y:S01]  /*0610*/  VOTEU.ALL UP4, P1 ;  /* 0x00000000003f7886 */ /* 0x000fe20000880000 */
[----:B------:R-:W1:Y:S01]  /*0620*/  @!UP1 S2UR UR10, SR_CgaCtaId ;  /* 0x00000000000a99c3 */ /* 0x000e620000008800 */
[----:B------:R-:W-:Y:S01]  /*0630*/  VOTEU.ALL UP5, P1 ;  /* 0x00000000003f7886 */ /* 0x000fe200008a0000 */
[----:B------:R-:W-:-:S04]  /*0640*/  SHF.R.S32.HI R3, RZ, 0x1f, R4 ;  /* 0x0000001fff037819 */ /* 0x000fc80000011404 */
[----:B------:R-:W-:-:S04]  /*0650*/  LEA.HI R3, R3, R4, RZ, 0x7 ;  /* 0x0000000403037211 */ /* 0x000fc800078f38ff */
[----:B------:R-:W-:-:S05]  /*0660*/  LOP3.LUT R3, R3, 0xffffff80, RZ, 0xc0, !PT ;  /* 0xffffff8003037812 */ /* 0x000fca00078ec0ff */
[----:B------:R-:W-:Y:S01]  /*0670*/  IMAD.IADD R3, R4, 0x1, -R3 ;  /* 0x0000000104037824 */ /* 0x000fe200078e0a03 */
[----:B0-----:R-:W-:Y:S02]  /*0680*/  @!UP0 ULEA UR8, UR7, UR6, 0x18 ;  /* 0x0000000607088291 */ /* 0x001fe4000f8ec03f */
[----:B------:R-:W-:-:S04]  /*0690*/  @!UP1 UIADD3 UR6, -UR11, 0x100000, URZ ;  /* 0x001000000b069890 */ /* 0x000fc8000fffe13f */
[----:B------:R-:W-:Y:S02]  /*06a0*/  @!UP1 USHF.L.U32 UR7, UR6, 0xb, URZ ;  /* 0x0000000b06079899 */ /* 0x000fe4000800063f */
[----:B------:R-:W-:Y:S01]  /*06b0*/  @!UP1 USHF.L.U32 UR6, UR6, 0x1, URZ ;  /* 0x0000000106069899 */ /* 0x000fe2000800063f */
[----:B------:R-:W-:Y:S01]  /*06c0*/  VOTEU.ALL UP0, P0 ;  /* 0x00000000003f7886 */ /* 0x000fe20000000000 */
[----:B-1----:R-:W-:Y:S01]  /*06d0*/  @!UP1 ULEA UR9, UR10, UR9, 0x18 ;  /* 0x000000090a099291 */ /* 0x002fe2000f8ec03f */
[----:B------:R-:W-:Y:S02]  /*06e0*/  VOTEU.ALL UP1, P0 ;  /* 0x00000000003f7886 */ /* 0x000fe40000020000 */
[----:B------:R-:W-:Y:S01]  /*06f0*/  ULDC.64 UR10, c[0x0][0x598] ;  /* 0x00016600000a7ab9 */ /* 0x000fe20000000a00 */
[----:B------:R-:W-:Y:S01]  /*0700*/  ISETP.NE.AND P0, PT, R0, 0x3, PT ;  /* 0x000000030000780c */ /* 0x000fe20003f05270 */
[----:B------:R-:W0:Y:S02]  /*0710*/  FENCE.VIEW.ASYNC.S ;  /* 0x00000000000073c6 */ /* 0x000e240000000000 */
[----:B0-----:R0:W1:Y:S01]  /*0720*/  @!UP0 SYNCS.EXCH.64 URZ, [UR8+0x110], UR4 ;  /* 0x00011004083f85b2 */ /* 0x0010620008000100 */
[----:B------:R-:W-:-:S02]  /*0730*/  ISETP.NE.U32.AND P1, PT, RZ, UR10, PT ;  /* 0x0000000aff007c0c */ /* 0x000fc4000bf25070 */
[----:B------:R-:W-:Y:S02]  /*0740*/  ISETP.EQ.OR P0, PT, R0, RZ, !P0 ;  /* 0x000000ff0000720c */ /* 0x000fe40004702670 */
[----:B------:R-:W-:Y:S02]  /*0750*/  ISETP.NE.AND.EX P1, PT, RZ, UR11, PT, P1 ;  /* 0x0000000bff007c0c */ /* 0x000fe4000bf25310 */
[----:B------:R-:W-:-:S04]  /*0760*/  ISETP.EQ.AND P0, PT, R8, RZ, P0 ;  /* 0x000000ff0800720c */ /* 0x000fc80000702270 */
[----:B------:R-:W-:-:S04]  /*0770*/  SEL R16, RZ, 0x1, !P0 ;  /* 0x00000001ff107807 */ /* 0x000fc80004000000 */
[----:B------:R-:W-:Y:S01]  /*0780*/  SEL R16, R16, 0x2, P3 ;  /* 0x0000000210107807 */ /* 0x000fe20001800000 */
[----:B------:R0:W1:Y:S01]  /*0790*/  @!UP1 SYNCS.EXCH.64 URZ, [UR8+0x118], UR4 ;  /* 0x00011804083f95b2 */ /* 0x0000620008000100 */
[----:B------:R-:W-:Y:S01]  /*07a0*/  NOP ;  /* 0x0000000000007918 */ /* 0x000fe20000000000 */
[----:B------:R0:W1:Y:S01]  /*07b0*/  @!UP2 SYNCS.EXCH.64 URZ, [UR9+0xf0], UR6 ;  /* 0x0000f006093fa5b2 */ /* 0x0000620008000100 */
[----:B------:R0:W1:Y:S01]  /*07c0*/  @!UP3 SYNCS.EXCH.64 URZ, [UR9+0xf8], UR6 ;  /* 0x0000f806093fb5b2 */ /* 0x0000620008000100 */
[----:B------:R0:W1:Y:S01]  /*07d0*/  @!UP4 SYNCS.EXCH.64 URZ, [UR9+0x100], UR6 ;  /* 0x00010006093fc5b2 */ /* 0x0000620008000100 */
[----:B------:R0:W1:Y:S01]  /*07e0*/  @!UP5 SYNCS.EXCH.64 URZ, [UR9+0x108], UR6 ;  /* 0x00010806093fd5b2 */ /* 0x0000620008000100 */
[----:B------:R-:W-:Y:S01]  /*07f0*/  NOP ;  /* 0x0000000000007918 */ /* 0x000fe20000000000 */
[----:B-1----:R-:W-:Y:S06]  /*0800*/  BAR.SYNC.DEFER_BLOCKING 0x0 ;  /* 0x0000000000007b1d */ /* 0x002fec0000010000 */
[----:B0-2---:R-:W-:Y:S05]  /*0810*/  @!P1 BRA `(.L_x_4) ;  /* 0x00000000001c9947 */ /* 0x005fea0003800000 */
[----:B------:R-:W0:Y:S02]  /*0820*/  LDC.64 R6, c[0x0][0x598] ;  /* 0x00016600ff067b82 */ /* 0x000e240000000a00 */
[----:B0-----:R-:W2:Y:S02]  /*0830*/  LDG.E.64 R6, desc[UR36][R6.64] ;  /* 0x0000002406067981 */ /* 0x001ea4000c1e1b00 */
[----:B--2---:R-:W-:-:S04]  /*0840*/  ISETP.NE.U32.AND P0, PT, R6, RZ, PT ;  /* 0x000000ff0600720c */ /* 0x004fc80003f05070 */
[----:B------:R-:W-:-:S13]  /*0850*/  ISETP.NE.AND.EX P0, PT, R7, RZ, PT, P0 ;  /* 0x000000ff0700720c */ /* 0x000fda0003f05300 */
[----:B------:R-:W-:Y:S05]  /*0860*/  @!P0 BRA `(.L_x_4) ;  /* 0x0000000000088947 */ /* 0x000fea0003800000 */
[----:B------:R1:W5:Y:S01]  /*0870*/  LD.E R56, desc[UR36][R6.64] ;  /* 0x0000002406387980 */ /* 0x000362000c101900 */
[----:B------:R-:W-:Y:S05]  /*0880*/  BRA `(.L_x_5) ;  /* 0x0000000000247947 */ /* 0x000fea0003800000 */
.L_x_4:
[----:B------:R-:W-:Y:S02]  /*0890*/  ULDC.64 UR4, c[0x0][0x588] ;  /* 0x0001620000047ab9 */ /* 0x000fe40000000a00 */
[----:B------:R-:W-:-:S04]  /*08a0*/  ISETP.NE.U32.AND P0, PT, RZ, UR4, PT ;  /* 0x00000004ff007c0c */ /* 0x000fc8000bf05070 */
[----:B------:R-:W-:-:S13]  /*08b0*/  ISETP.NE.AND.EX P0, PT, RZ, UR5, PT, P0 ;  /* 0x00000005ff007c0c */ /* 0x000fda000bf05300 */
[----:B------:R-:W-:Y:S05]  /*08c0*/  @!P0 BRA `(.L_x_6) ;  /* 0x00000000000c8947 */ /* 0x000fea0003800000 */
[----:B------:R-:W0:Y:S02]  /*08d0*/  LDC.64 R56, c[0x0][0x588] ;  /* 0x00016200ff387b82 */ /* 0x000e240000000a00 */
[----:B0-----:R0:W5:Y:S01]  /*08e0*/  LDG.E R56, desc[UR36][R56.64] ;  /* 0x0000002438387981 */ /* 0x001162000c1e1900 */
[----:B------:R-:W-:Y:S05]  /*08f0*/  BRA `(.L_x_5) ;  /* 0x0000000000087947 */ /* 0x000fea0003800000 */
.L_x_6:
[----:B------:R-:W-:Y:S02]  /*0900*/  ULDC UR4, c[0x0][0x580] ;  /* 0x0001600000047ab9 */ /* 0x000fe40000000800 */
[----:B------:R-:W-:-:S07]  /*0910*/  IMAD.U32 R56, RZ, RZ, UR4 ;  /* 0x00000004ff387e24 */ /* 0x000fce000f8e00ff */
.L_x_5:
[----:B------:R-:W-:Y:S02]  /*0920*/  ULDC.64 UR4, c[0x0][0x5a0] ;  /* 0x0001680000047ab9 */ /* 0x000fe40000000a00 */
[----:B------:R-:W-:-:S04]  /*0930*/  ISETP.NE.U32.AND P0, PT, RZ, UR4, PT ;  /* 0x00000004ff007c0c */ /* 0x000fc8000bf05070 */
[----:B------:R-:W-:-:S13]  /*0940*/  ISETP.NE.AND.EX P0, PT, RZ, UR5, PT, P0 ;  /* 0x00000005ff007c0c */ /* 0x000fda000bf05300 */
[----:B------:R-:W-:Y:S05]  /*0950*/  @!P0 BRA `(.L_x_7) ;  /* 0x00000000001c8947 */ /* 0x000fea0003800000 */
[----:B-1----:R-:W1:Y:S02]  /*0960*/  LDC.64 R6, c[0x0][0x5a0] ;  /* 0x00016800ff067b82 */ /* 0x002e640000000a00 */
[----:B-1----:R-:W2:Y:S02]  /*0970*/  LDG.E.64 R6, desc[UR36][R6.64] ;  /* 0x0000002406067981 */ /* 0x002ea4000c1e1b00 */
[----:B--2---:R-:W-:-:S04]  /*0980*/  ISETP.NE.U32.AND P0, PT, R6, RZ, PT ;  /* 0x000000ff0600720c */ /* 0x004fc80003f05070 */
[----:B------:R-:W-:-:S13]  /*0990*/  ISETP.NE.AND.EX P0, PT, R7, RZ, PT, P0 ;  /* 0x000000ff0700720c */ /* 0x000fda0003f05300 */
[----:B------:R-:W-:Y:S05]  /*09a0*/  @!P0 BRA `(.L_x_7) ;  /* 0x0000000000088947 */ /* 0x000fea0003800000 */
[----:B0-----:R2:W5:Y:S01]  /*09b0*/  LD.E R57, desc[UR36][R6.64] ;  /* 0x0000002406397980 */ /* 0x001562000c101900 */
[----:B------:R-:W-:Y:S05]  /*09c0*/  BRA `(.L_x_8) ;  /* 0x0000000000247947 */ /* 0x000fea0003800000 */
.L_x_7:
[----:B------:R-:W-:Y:S02]  /*09d0*/  ULDC.64 UR4, c[0x0][0x590] ;  /* 0x0001640000047ab9 */ /* 0x000fe40000000a00 */
[----:B------:R-:W-:-:S04]  /*09e0*/  ISETP.NE.U32.AND P0, PT, RZ, UR4, PT ;  /* 0x00000004ff007c0c */ /* 0x000fc8000bf05070 */
[----:B------:R-:W-:-:S13]  /*09f0*/  ISETP.NE.AND.EX P0, PT, RZ, UR5, PT, P0 ;  /* 0x00000005ff007c0c */ /* 0x000fda000bf05300 */
[----:B------:R-:W-:Y:S05]  /*0a00*/  @!P0 BRA `(.L_x_9) ;  /* 0x00000000000c8947 */ /* 0x000fea0003800000 */
[----:B-1----:R-:W0:Y:S02]  /*0a10*/  LDC.64 R6, c[0x0][0x590] ;  /* 0x00016400ff067b82 */ /* 0x002e240000000a00 */
[----:B0-----:R0:W5:Y:S01]  /*0a20*/  LDG.E R57, desc[UR36][R6.64] ;  /* 0x0000002406397981 */ /* 0x001162000c1e1900 */
[----:B------:R-:W-:Y:S05]  /*0a30*/  BRA `(.L_x_8) ;  /* 0x0000000000087947 */ /* 0x000fea0003800000 */
.L_x_9:
[----:B------:R-:W-:Y:S02]  /*0a40*/  ULDC UR4, c[0x0][0x584] ;  /* 0x0001610000047ab9 */ /* 0x000fe40000000800 */
[----:B0-----:R-:W-:-:S07]  /*0a50*/  IMAD.U32 R57, RZ, RZ, UR4 ;  /* 0x00000004ff397e24 */ /* 0x001fce000f8e00ff */
.L_x_8:
[----:B------:R-:W3:Y:S01]  /*0a60*/  LDC R2, c[0x0][0x65c] ;  /* 0x00019700ff027b82 */ /* 0x000ee20000000800 */
[----:B------:R-:W4:Y:S01]  /*0a70*/  S2R R14, SR_CTAID.Y ;  /* 0x00000000000e7919 */ /* 0x000f220000002600 */
[----:B------:R-:W-:Y:S01]  /*0a80*/  ULDC UR6, c[0x0][0x28c] ;  /* 0x0000a30000067ab9 */ /* 0x000fe20000000800 */
[----:B------:R-:W-:Y:S01]  /*0a90*/  ISETP.NE.AND P0, PT, R8, 0x2, PT ;  /* 0x000000020800780c */ /* 0x000fe20003f05270 */
[----:B------:R-:W-:Y:S01]  /*0aa0*/  UIADD3 UR6, UR6, 0x3f, URZ ;  /* 0x0000003f06067890 */ /* 0x000fe2000fffe03f */
[----:B012---:R-:W0:Y:S01]  /*0ab0*/  S2R R6, SR_CTAID.X ;  /* 0x0000000000067919 */ /* 0x007e220000002500 */
[----:B------:R-:W-:Y:S01]  /*0ac0*/  IMAD.MOV.U32 R7, RZ, RZ, RZ ;  /* 0x000000ffff077224 */ /* 0x000fe200078e00ff */
[----:B------:R-:W-:Y:S01]  /*0ad0*/  UMOV UR38, URZ ;  /* 0x0000003f00267c82 */ /* 0x000fe20008000000 */
[----:B------:R-:W-:Y:S01]  /*0ae0*/  USHF.R.S32.HI UR7, URZ, 0x1f, UR6 ;  /* 0x0000001f3f077899 */ /* 0x000fe20008011406 */
[----:B------:R-:W-:Y:S01]  /*0af0*/  UMOV UR39, URZ ;  /* 0x0000003f00277c82 */ /* 0x000fe20008000000 */
[----:B------:R-:W-:-:S02]  /*0b00*/  ULDC.64 UR8, c[0x0][0x650] ;  /* 0x0001940000087ab9 */ /* 0x000fc40000000a00 */
[----:B------:R-:W-:-:S04]  /*0b10*/  ULEA.HI UR7, UR7, UR6, URZ, 0x6 ;  /* 0x0000000607077291 */ /* 0x000fc8000f8f303f */
[----:B------:R-:W-:Y:S01]  /*0b20*/  USHF.R.S32.HI UR40, URZ, 0x6, UR7 ;  /* 0x000000063f287899 */ /* 0x000fe20008011407 */
[----:B---3--:R-:W-:-:S13]  /*0b30*/  ISETP.NE.AND P1, PT, R2, 0x1, PT ;  /* 0x000000010200780c */ /* 0x008fda0003f25270 */
[----:B------:R-:W0:Y:S01]  /*0b40*/  @P1 LDC R19, c[0x0][0x10] ;  /* 0x00000400ff131b82 */ /* 0x000e220000000800 */
[----:B----4-:R-:W-:Y:S02]  /*0b50*/  @P1 IMAD.MOV.U32 R8, RZ, RZ, R14 ;  /* 0x000000ffff081224 */ /* 0x010fe400078e000e */
[----:B------:R-:W-:Y:S02]  /*0b60*/  @P1 IMAD.MOV.U32 R9, RZ, RZ, RZ ;  /* 0x000000ffff091224 */ /* 0x000fe400078e00ff */
[----:B------:R-:W-:-:S03]  /*0b70*/  @P1 IMAD.MOV.U32 R17, RZ, RZ, RZ ;  /* 0x000000ffff111224 */ /* 0x000fc600078e00ff */
[----:B------:R-:W1:Y:S01]  /*0b80*/  @!P1 LDC R11, c[0x0][0xc] ;  /* 0x00000300ff0b9b82 */ /* 0x000e620000000800 */
[----:B------:R-:W-:Y:S01]  /*0b90*/  ULDC UR4, c[0x0][0xc] ;  /* 0x0000030000047ab9 */ /* 0x000fe20000000800 */
[----:B------:R-:W-:Y:S02]  /*0ba0*/  ULDC UR5, c[0x0][0x10] ;  /* 0x0000040000057ab9 */ /* 0x000fe40000000800 */
[----:B------:R-:W-:-:S04]  /*0bb0*/  UIMAD.WIDE.U32 UR4, UR4, UR5, URZ ;  /* 0x00000005040472a5 */ /* 0x000fc8000f8e003f */
[----:B------:R-:W2:Y:S01]  /*0bc0*/  LDC R2, c[0x0][0x14] ;  /* 0x00000500ff027b82 */ /* 0x000ea20000000800 */
[----:B0-----:R-:W-:-:S04]  /*0bd0*/  @P1 IMAD.WIDE.U32 R18, R6, R19, R8 ;  /* 0x0000001306121225 */ /* 0x001fc800078e0008 */
[----:B------:R-:W-:Y:S02]  /*0be0*/  @P1 IMAD.IADD R17, R19, 0x1, R17 ;  /* 0x0000000113111824 */ /* 0x000fe400078e0211 */
[----:B-1----:R-:W-:-:S04]  /*0bf0*/  @!P1 IMAD.WIDE.U32 R8, R11, R14, R6 ;  /* 0x0000000e0b089225 */ /* 0x002fc800078e0006 */
[----:B------:R-:W-:Y:S02]  /*0c00*/  @!P1 IMAD.MOV.U32 R18, RZ, RZ, R8 ;  /* 0x000000ffff129224 */ /* 0x000fe400078e0008 */
[----:B------:R-:W-:Y:S02]  /*0c10*/  @!P1 IMAD.MOV.U32 R17, RZ, RZ, R9 ;  /* 0x000000ffff119224 */ /* 0x000fe400078e0009 */
[----:B--2---:R-:W-:-:S04]  /*0c20*/  IMAD.WIDE.U32 R12, R2, UR4, RZ ;  /* 0x00000004020c7c25 */ /* 0x004fc8000f8e00ff */
[----:B------:R-:W-:Y:S01]  /*0c30*/  IMAD R23, R2, UR5, RZ ;  /* 0x0000000502177c24 */ /* 0x000fe2000f8e02ff */
[----:B------:R0:W-:Y:S03]  /*0c40*/  STL.64 [R1], R12 ;  /* 0x0000000c01007387 */ /* 0x0001e60000100a00 */
[----:B------:R-:W-:Y:S01]  /*0c50*/  IMAD.IADD R23, R13, 0x1, R23 ;  /* 0x000000010d177824 */ /* 0x000fe200078e0217 */
[----:B------:R-:W-:Y:S06]  /*0c60*/  @P0 BRA `(.L_x_10) ;  /* 0x0000000000240947 */ /* 0x000fec0003800000 */
[----:B------:R-:W-:Y:S01]  /*0c70*/  USHF.R.U32.HI UR4, URZ, 0x1, UR40 ;  /* 0x000000013f047899 */ /* 0x000fe20008011628 */
[----:B------:R-:W-:Y:S01]  /*0c80*/  IADD3 R18, P0, R18, R12, RZ ;  /* 0x0000000c12127210 */ /* 0x000fe20007f1e0ff */
[----:B------:R-:W-:Y:S02]  /*0c90*/  UISETP.GE.U32.AND UP0, UPT, UR40, 0xe, UPT ;  /* 0x0000000e2800788c */ /* 0x000fe4000bf06070 */
[----:B------:R-:W-:Y:S02]  /*0ca0*/  UIMAD.WIDE.U32 UR4, UR4, -0x6db6db6d, URZ ;  /* 0x92492493040478a5 */ /* 0x000fe4000f8e003f */
[----:B------:R-:W-:Y:S01]  /*0cb0*/  IMAD.X R17, R23, 0x1, R17, P0 ;  /* 0x0000000117117824 */ /* 0x000fe200000e0611 */
[----:B------:R-:W-:Y:S01]  /*0cc0*/  UMOV UR39, URZ ;  /* 0x0000003f00277c82 */ /* 0x000fe20008000000 */
[----:B------:R-:W-:-:S04]  /*0cd0*/  USHF.R.U32.HI UR4, URZ, 0x2, UR5 ;  /* 0x000000023f047899 */ /* 0x000fc80008011605 */
[----:B------:R-:W-:Y:S02]  /*0ce0*/  UIMAD UR38, UR4, -0xe, UR40 ;  /* 0xfffffff2042678a4 */ /* 0x000fe4000f8e0228 */
[----:B------:R-:W-:-:S12]  /*0cf0*/  @UP0 ULOP3.LUT UR39, UR4, 0x1, URZ, 0xc0, !UPT ;  /* 0x0000000104270892 */ /* 0x000fd8000f8ec03f */
.L_x_10:
[----:B------:R-:W-:Y:S01]  /*0d00*/  ISETP.GE.U32.AND P0, PT, R18, UR8, PT ;  /* 0x0000000812007c0c */ /* 0x000fe2000bf06070 */
[----:B------:R-:W-:Y:S01]  /*0d10*/  IMAD.MOV.U32 R19, RZ, RZ, -0x1 ;  /* 0xffffffffff137424 */ /* 0x000fe200078e00ff */
[----:B------:R-:W-:Y:S01]  /*0d20*/  PRMT R8, RZ, 0x7610, R8 ;  /* 0x00007610ff087816 */ /* 0x000fe20000000008 */
[----:B------:R-:W-:Y:S01]  /*0d30*/  IMAD.MOV.U32 R22, RZ, RZ, -0x1 ;  /* 0xffffffffff167424 */ /* 0x000fe200078e00ff */
[----:B------:R-:W-:Y:S01]  /*0d40*/  ISETP.GE.U32.AND.EX P0, PT, R17, UR9, PT, P0 ;  /* 0x0000000911007c0c */ /* 0x000fe2000bf06100 */
[----:B------:R-:W-:-:S12]  /*0d50*/  IMAD.MOV.U32 R2, RZ, RZ, -0x1 ;  /* 0xffffffffff027424 */ /* 0x000fd800078e00ff */
[----:B------:R-:W-:Y:S05]  /*0d60*/  @P0 BRA `(.L_x_11) ;  /* 0x00000004005c0947 */ /* 0x000fea0003800000 */
[----:B------:R-:W1:Y:S01]  /*0d70*/  LDC.64 R20, c[0x0][0x628] ;  /* 0x00018a00ff147b82 */ /* 0x000e620000000a00 */
[----:B------:R-:W-:Y:S02]  /*0d80*/  IMAD.MOV.U32 R8, RZ, RZ, R18 ;  /* 0x000000ffff087224 */ /* 0x000fe400078e0012 */
[----:B------:R-:W-:-:S05]  /*0d90*/  IMAD.MOV.U32 R9, RZ, RZ, R17 ;  /* 0x000000ffff097224 */ /* 0x000fca00078e0011 */
[----:B------:R-:W2:Y:S08]  /*0da0*/  LDC R2, c[0x0][0x630] ;  /* 0x00018c00ff027b82 */ /* 0x000eb00000000800 */
[----:B------:R-:W3:Y:S01]  /*0db0*/  LDC.64 R24, c[0x0][0x620] ;  /* 0x00018800ff187b82 */ /* 0x000ee20000000a00 */
[----:B-1----:R-:W-:-:S04]  /*0dc0*/  ISETP.NE.U32.AND P0, PT, R20, RZ, PT ;  /* 0x000000ff1400720c */ /* 0x002fc80003f05070 */
[----:B------:R-:W-:-:S13]  /*0dd0*/  ISETP.NE.AND.EX P0, PT, R21, RZ, PT, P0 ;  /* 0x000000ff1500720c */ /* 0x000fda0003f05300 */
[----:B--23--:R-:W-:Y:S05]  /*0de0*/  @!P0 BRA `(.L_x_12) ;  /* 0x0000000000288947 */ /* 0x00cfea0003800000 */
[----:B0-----:R-:W0:Y:S02]  /*0df0*/  LDC R13, c[0x0][0x634] ;  /* 0x00018d00ff0d7b82 */ /* 0x001e240000000800 */
[----:B0-----:R-:W-:-:S05]  /*0e00*/  IADD3 R13, P0, R18, R13, RZ ;  /* 0x0000000d120d7210 */ /* 0x001fca0007f1e0ff */
[----:B------:R-:W-:-:S04]  /*0e10*/  IMAD.X R15, RZ, RZ, R17, P0 ;  /* 0x000000ffff0f7224 */ /* 0x000fc800000e0611 */
[----:B------:R-:W-:-:S04]  /*0e20*/  IMAD.WIDE.U32 R8, R15, R20, RZ ;  /* 0x000000140f087225 */ /* 0x000fc800078e00ff */
[----:B------:R-:W-:-:S04]  /*0e30*/  IMAD.WIDE.U32 R10, P0, R13, R21, R8 ;  /* 0x000000150d0a7225 */ /* 0x000fc80007800008 */
[----:B------:R-:W-:-:S04]  /*0e40*/  IMAD.WIDE.U32 R8, R13, R20, RZ ;  /* 0x000000140d087225 */ /* 0x000fc800078e00ff */
[----:B------:R-:W-:Y:S01]  /*0e50*/  IMAD.X R13, RZ, RZ, RZ, P0 ;  /* 0x000000ffff0d7224 */ /* 0x000fe200000e06ff */
[----:B------:R-:W-:Y:S01]  /*0e60*/  IADD3 RZ, P0, R9, R10, RZ ;  /* 0x0000000a09ff7210 */ /* 0x000fe20007f1e0ff */
[----:B------:R-:W-:-:S04]  /*0e70*/  IMAD.MOV.U32 R12, RZ, RZ, R11 ;  /* 0x000000ffff0c7224 */ /* 0x000fc800078e000b */
[----:B------:R-:W-:-:S08]  /*0e80*/  IMAD.WIDE.U32.X R8, R15, R21, R12, P0 ;  /* 0x000000150f087225 */ /* 0x000fd000000e040c */
.L_x_12:
[-CC-:B------:R-:W-:Y:S01]  /*0e90*/  SHF.R.U64 R31, R8, R2.reuse, R9.reuse ;  /* 0x00000002081f7219 */ /* 0x180fe20000001209 */
[----:B0-----:R-:W0:Y:S01]  /*0ea0*/  LDC R12, c[0x0][0x618] ;  /* 0x00018600ff0c7b82 */ /* 0x001e220000000800 */
[----:B------:R-:W-:Y:S01]  /*0eb0*/  SHF.R.U32.HI R7, RZ, R2, R9 ;  /* 0x00000002ff077219 */ /* 0x000fe20000011609 */
[----:B------:R-:W-:Y:S01]  /*0ec0*/  ULDC UR4, c[0x0][0x150] ;  /* 0x0000540000047ab9 */ /* 0x000fe20000000800 */
[----:B------:R-:W-:Y:S01]  /*0ed0*/  IADD3 R11, P0, RZ, -R31, RZ ;  /* 0x8000001fff0b7210 */ /* 0x000fe20007f1e0ff */
[----:B------:R-:W-:Y:S01]  /*0ee0*/  IMAD.MOV.U32 R19, RZ, RZ, R17 ;  /* 0x000000ffff137224 */ /* 0x000fe200078e0011 */
[----:B------:R-:W-:-:S03]  /*0ef0*/  I2FP.F32.U32 R2, R6 ;  /* 0x0000000600027245 */ /* 0x000fc60000201000 */
[----:B------:R-:W1:Y:S01]  /*0f00*/  LDC.64 R26, c[0x0][0x640] ;  /* 0x00019000ff1a7b82 */ /* 0x000e620000000a00 */
[----:B------:R-:W-:Y:S02]  /*0f10*/  IMAD.X R13, RZ, RZ, ~R7, P0 ;  /* 0x000000ffff0d7224 */ /* 0x000fe400000e0e07 */
[----:B------:R-:W-:Y:S01]  /*0f20*/  FMUL R2, R2, UR4 ;  /* 0x0000000402027c20 */ /* 0x000fe20008400000 */
[----:B------:R-:W-:Y:S01]  /*0f30*/  IMAD.WIDE.U32 R8, R11, R24, R18 ;  /* 0x000000180b087225 */ /* 0x000fe200078e0012 */
[----:B------:R-:W-:-:S03]  /*0f40*/  ULDC UR4, c[0x0][0x154] ;  /* 0x0000550000047ab9 */ /* 0x000fc60000000800 */
[----:B------:R-:W-:Y:S01]  /*0f50*/  IMAD R10, R13, R24, RZ ;  /* 0x000000180d0a7224 */ /* 0x000fe200078e02ff */
[----:B------:R-:W2:Y:S01]  /*0f60*/  LDC R7, c[0x0][0x144] ;  /* 0x00005100ff077b82 */ /* 0x000ea20000000800 */
[----:B------:R-:W3:Y:S02]  /*0f70*/  F2I.U32.TRUNC.NTZ R2, R2 ;  /* 0x0000000200027305 */ /* 0x000ee4000020f000 */
[----:B------:R-:W-:-:S04]  /*0f80*/  IMAD R11, R11, R25, R10 ;  /* 0x000000190b0b7224 */ /* 0x000fc800078e020a */
[----:B------:R-:W-:Y:S01]  /*0f90*/  IMAD.IADD R9, R9, 0x1, R11 ;  /* 0x0000000109097824 */ /* 0x000fe200078e020b */
[----:B------:R-:W4:Y:S01]  /*0fa0*/  LDC R22, c[0x0][0x608] ;  /* 0x00018200ff167b82 */ /* 0x000f220000000800 */
[----:B------:R-:W-:-:S03]  /*0fb0*/  IMAD.MOV.U32 R11, RZ, RZ, -0x1 ;  /* 0xffffffffff0b7424 */ /* 0x000fc600078e00ff */
[--C-:B0-----:R-:W-:Y:S02]  /*0fc0*/  SHF.R.U64 R20, R8, R12, R9.reuse ;  /* 0x0000000c08147219 */ /* 0x101fe40000001209 */
[----:B------:R-:W-:Y:S02]  /*0fd0*/  I2FP.F32.U32 R8, R14 ;  /* 0x0000000e00087245 */ /* 0x000fe40000201000 */
[----:B------:R-:W0:Y:S01]  /*0fe0*/  LDC R24, c[0x0][0x658] ;  /* 0x00019600ff187b82 */ /* 0x000e220000000800 */
[----:B-1----:R-:W-:Y:S01]  /*0ff0*/  ISETP.NE.U32.AND P0, PT, R26, RZ, PT ;  /* 0x000000ff1a00720c */ /* 0x002fe20003f05070 */
[----:B---3--:R-:W-:Y:S02]  /*1000*/  IMAD.MOV R10, RZ, RZ, -R2 ;  /* 0x000000ffff0a7224 */ /* 0x008fe400078e0a02 */
[----:B------:R-:W-:Y:S01]  /*1010*/  FMUL R8, R8, UR4 ;  /* 0x0000000408087c20 */ /* 0x000fe20008400000 */
[----:B------:R-:W-:Y:S02]  /*1020*/  SHF.R.U32.HI R9, RZ, R12, R9 ;  /* 0x0000000cff097219 */ /* 0x000fe40000011609 */
[----:B------:R-:W-:Y:S01]  /*1030*/  ISETP.NE.AND.EX P0, PT, R27, RZ, PT, P0 ;  /* 0x000000ff1b00720c */ /* 0x000fe20003f05300 */
[----:B------:R1:W3:Y:S01]  /*1040*/  F2I.U32.TRUNC.NTZ R15, R8 ;  /* 0x00000008000f7305 */ /* 0x0002e2000020f000 */
[----:B------:R-:W1:Y:S01]  /*1050*/  LDC R19, c[0x0][0x148] ;  /* 0x00005200ff137b82 */ /* 0x000e620000000800 */
[----:B--2---:R-:W-:-:S07]  /*1060*/  IMAD R2, R7, R10, R6 ;  /* 0x0000000a07027224 */ /* 0x004fce00078e0206 */
[----:B------:R-:W2:Y:S01]  /*1070*/  LDC R25, c[0x0][0x600] ;  /* 0x00018000ff197b82 */ /* 0x000ea20000000800 */
[-CC-:B----4-:R-:W-:Y:S02]  /*1080*/  SHF.R.U64 R32, R20, R22.reuse, R9.reuse ;  /* 0x0000001614207219 */ /* 0x190fe40000001209 */
[----:B------:R-:W-:Y:S01]  /*1090*/  SHF.R.U32.HI R7, RZ, R22, R9 ;  /* 0x00000016ff077219 */ /* 0x000fe20000011609 */
[----:B------:R-:W-:-:S04]  /*10a0*/  IMAD.MOV.U32 R9, RZ, RZ, 0x1 ;  /* 0x00000001ff097424 */ /* 0x000fc800078e00ff */
[----:B------:R-:W4:Y:S01]  /*10b0*/  LDC R28, c[0x0][0x648] ;  /* 0x00019200ff1c7b82 */ /* 0x000f220000000800 */
[-C--:B0-----:R-:W-:Y:S02]  /*10c0*/  SHF.L.U32 R6, R11, R24.reuse, RZ ;  /* 0x000000180b067219 */ /* 0x081fe400000006ff */
[--C-:B------:R-:W-:Y:S02]  /*10d0*/  SHF.R.U64 R22, R32, R24, R7.reuse ;  /* 0x0000001820167219 */ /* 0x100fe40000001207 */
[----:B------:R-:W-:Y:S02]  /*10e0*/  LOP3.LUT R13, RZ, R6, RZ, 0x33, !PT ;  /* 0x00000006ff0d7212 */ /* 0x000fe400078e33ff */
[-C--:B------:R-:W-:Y:S01]  /*10f0*/  SHF.R.U32.HI R7, RZ, R24.reuse, R7 ;  /* 0x00000018ff077219 */ /* 0x080fe20000011607 */
[----:B------:R-:W0:Y:S01]  /*1100*/  LDC R29, c[0x0][0x638] ;  /* 0x00018e00ff1d7b82 */ /* 0x000e220000000800 */
[----:B------:R-:W-:Y:S01]  /*1110*/  SHF.L.U32 R12, R9, R24, RZ ;  /* 0x00000018090c7219 */ /* 0x000fe200000006ff */
[----:B------:R-:W-:-:S06]  /*1120*/  IMAD.MOV.U32 R6, RZ, RZ, R22 ;  /* 0x000000ffff067224 */ /* 0x000fcc00078e0016 */
[----:B------:R-:W0:Y:S01]  /*1130*/  LDC R30, c[0x0][0x610] ;  /* 0x00018400ff1e7b82 */ /* 0x000e220000000800 */
[----:B-1-3--:R-:W-:Y:S05]  /*1140*/  @!P0 BRA `(.L_x_13) ;  /* 0x0000000000288947 */ /* 0x00afea0003800000 */
[----:B------:R-:W1:Y:S02]  /*1150*/  LDC R11, c[0x0][0x64c] ;  /* 0x00019300ff0b7b82 */ /* 0x000e640000000800 */
[----:B-1----:R-:W-:-:S05]  /*1160*/  IADD3 R11, P0, R22, R11, RZ ;  /* 0x0000000b160b7210 */ /* 0x002fca0007f1e0ff */
        /* <DEDUP_REMOVED lines=8> */
.L_x_13:
[----:B----4-:R-:W-:Y:S01]  /*11f0*/  SHF.R.U64 R6, R6, R28, R7 ;  /* 0x0000001c06067219 */ /* 0x010fe20000001207 */
[----:B--2---:R-:W-:Y:S01]  /*1200*/  VIADD R7, R25, 0xffffffff ;  /* 0xffffffff19077836 */ /* 0x004fe20000000000 */
[----:B------:R-:W-:Y:S01]  /*1210*/  LOP3.LUT R13, R32, R13, RZ, 0xc0, !PT ;  /* 0x0000000d200d7212 */ /* 0x000fe200078ec0ff */
[----:B------:R-:W-:Y:S02]  /*1220*/  IMAD.MOV R15, RZ, RZ, -R15 ;  /* 0x000000ffff0f7224 */ /* 0x000fe400078e0a0f */
[----:B------:R-:W-:Y:S01]  /*1230*/  IMAD.MOV R8, RZ, RZ, -R6 ;  /* 0x000000ffff087224 */ /* 0x000fe200078e0a06 */
[----:B------:R-:W-:Y:S01]  /*1240*/  LOP3.LUT R7, R20, R7, RZ, 0xc0, !PT ;  /* 0x0000000714077212 */ /* 0x000fe200078ec0ff */
[----:B------:R-:W-:Y:S02]  /*1250*/  IMAD R13, R12, R6, R13 ;  /* 0x000000060c0d7224 */ /* 0x000fe400078e020d */
[----:B------:R-:W-:Y:S02]  /*1260*/  @P1 IMAD R2, R19, R15, R14 ;  /* 0x0000000f13021224 */ /* 0x000fe400078e020e */
[----:B0-----:R-:W-:-:S02]  /*1270*/  IMAD R6, R8, R29, R22 ;  /* 0x0000001d08067224 */ /* 0x001fc400078e0216 */
[----:B------:R-:W-:Y:S02]  /*1280*/  IMAD R2, R13, R30, R2 ;  /* 0x0000001e0d027224 */ /* 0x000fe400078e0202 */
[----:B------:R-:W-:Y:S02]  /*1290*/  IMAD R19, R6, R25, R7 ;  /* 0x0000001906137224 */ /* 0x000fe400078e0207 */
[----:B------:R-:W-:-:S03]  /*12a0*/  IMAD.MOV.U32 R8, RZ, RZ, 0x1 ;  /* 0x00000001ff087424 */ /* 0x000fc600078e00ff */
[----:B------:R-:W-:Y:S02]  /*12b0*/  SEL R22, R19, R2, !P1 ;  /* 0x0000000213167207 */ /* 0x000fe40004800000 */
[----:B------:R-:W-:Y:S01]  /*12c0*/  SEL R19, R2, R19, !P1 ;  /* 0x0000001302137207 */ /* 0x000fe20004800000 */
[----:B------:R-:W-:-:S07]  /*12d0*/  IMAD.MOV.U32 R2, RZ, RZ, R31 ;  /* 0x000000ffff027224 */ /* 0x000fce00078e001f */
.L_x_11:
[----:B------:R-:W-:Y:S05]  /*12e0*/  @!P2 BRA `(.L_x_14) ;  /* 0x000000380018a947 */ /* 0x000fea0003800000 */
[----:B------:R-:W-:-:S13]  /*12f0*/  ISETP.GT.U32.AND P0, PT, R33, 0x1, PT ;  /* 0x000000012100780c */ /* 0x000fda0003f04070 */
[----:B------:R-:W-:Y:S05]  /*1300*/  @P0 EXIT ;  /* 0x000000000000094d */ /* 0x000fea0003800000 */
.L_x_15:
[----:B------:R-:W-:-:S08]  /*1310*/  NOP ;  /* 0x0000000000007918 */ /* 0x000fd00000000000 */
[----:B------:R-:W1:Y:S02]  /*1320*/  USETMAXREG.TRY_ALLOC.CTAPOOL UP0, 0xe8 ;  /* 0x000000e8000079c8 */ /* 0x000e640008000600 */
[----:B-1----:R-:W-:-:S13]  /*1330*/  PLOP3.LUT P0, PT, PT, PT, UP0, 0x80, 0x0 ;  /* 0x000000000000781c */ /* 0x002fda0003f0f008 */
[----:B------:R-:W-:Y:S05]  /*1340*/  @!P0 BRA `(.L_x_15) ;  /* 0xfffffffc00f08947 */ /* 0x000fea000383ffff */
[----:B------:R-:W-:-:S13]  /*1350*/  LOP3.LUT P0, RZ, R8, 0xff, RZ, 0xc0, !PT ;  /* 0x000000ff08ff7812 */ /* 0x000fda000780c0ff */
[----:B------:R-:W-:Y:S05]  /*1360*/  @!P0 EXIT ;  /* 0x000000000000894d */ /* 0x000fea0003800000 */
[----:B------:R-:W1:Y:S01]  /*1370*/  S2UR UR4, SR_CgaCtaId ;  /* 0x00000000000479c3 */ /* 0x000e620000008800 */
[----:B------:R-:W-:Y:S01]  /*1380*/  VIADD R6, R5, 0xffffffff ;  /* 0xffffffff05067836 */ /* 0x000fe20000000000 */
[----:B------:R-:W-:Y:S01]  /*1390*/  SHF.R.S32.HI R0, RZ, 0x1f, R3 ;  /* 0x0000001fff007819 */ /* 0x000fe20000011403 */
[----:B------:R-:W-:Y:S01]  /*13a0*/  UMOV UR41, 0x400 ;  /* 0x0000040000297882 */ /* 0x000fe20000000000 */
[----:B------:R-:W-:Y:S01]  /*13b0*/  UISETP.LT.AND UP0, UPT, UR40, 0x1, UPT ;  /* 0x000000012800788c */ /* 0x000fe2000bf01270 */
[----:B------:R-:W-:Y:S01]  /*13c0*/  LOP3.LUT R70, R16, 0x1, RZ, 0xfc, !PT ;  /* 0x0000000110467812 */ /* 0x000fe200078efcff */
[----:B------:R-:W-:Y:S01]  /*13d0*/  ULDC UR6, c[0x0][0x284] ;  /* 0x0000a10000067ab9 */ /* 0x000fe20000000800 */
[----:B------:R-:W-:Y:S01]  /*13e0*/  R2UR UR42, R6 ;  /* 0x00000000062a72ca */ /* 0x000fe200000e0000 */
[----:B------:R-:W-:Y:S01]  /*13f0*/  USEL UR43, UR40, 0x1, UP0 ;  /* 0x00000001282b7887 */ /* 0x000fe20008000000 */
[CC--:B------:R-:W-:Y:S01]  /*1400*/  LEA.HI R4, R0.reuse, R3.reuse, RZ, 0x2 ;  /* 0x0000000300047211 */ /* 0x0c0fe200078f10ff */
[----:B------:R-:W-:Y:S01]  /*1410*/  USHF.L.U32 UR46, UR40, 0x1, URZ ;  /* 0x00000001282e7899 */ /* 0x000fe2000800063f */
[----:B------:R-:W-:Y:S01]  /*1420*/  LEA.HI R0, R0, R3, RZ, 0x5 ;  /* 0x0000000300007211 */ /* 0x000fe200078f28ff */
[----:B------:R-:W-:Y:S01]  /*1430*/  UIADD3 UR43, -UR43, UR40, URZ ;  /* 0x000000282b2b7290 */ /* 0x000fe2000fffe13f */
[----:B------:R-:W-:-:S02]  /*1440*/  SHF.R.S32.HI R58, RZ, 0x2, R4 ;  /* 0x00000002ff3a7819 */ /* 0x000fc40000011404 */
[----:B------:R-:W-:Y:S02]  /*1450*/  SHF.R.S32.HI R5, RZ, 0x1f, R4 ;  /* 0x0000001fff057819 */ /* 0x000fe40000011404 */
[----:B------:R-:W-:Y:S02]  /*1460*/  LOP3.LUT R60, R4, 0xfffffffc, RZ, 0xc0, !PT ;  /* 0xfffffffc043c7812 */ /* 0x000fe400078ec0ff */
[----:B------:R-:W-:Y:S01]  /*1470*/  LEA.HI R5, R5, R58, RZ, 0x3 ;  /* 0x0000003a05057211 */ /* 0x000fe200078f18ff */
[----:B------:R-:W-:Y:S01]  /*1480*/  USHF.L.U32 UR42, UR42, 0x3, URZ ;  /* 0x000000032a2a7899 */ /* 0x000fe2000800063f */
[----:B------:R-:W-:Y:S01]  /*1490*/  ISETP.NE.AND P0, PT, R6, RZ, PT ;  /* 0x000000ff0600720c */ /* 0x000fe20003f05270 */
[----:B------:R-:W-:Y:S01]  /*14a0*/  IMAD.IADD R60, R3, 0x1, -R60 ;  /* 0x00000001033c7824 */ /* 0x000fe200078e0a3c */
[----:B------:R-:W-:Y:S01]  /*14b0*/  LOP3.LUT R5, R5, 0xfffffff8, RZ, 0xc0, !PT ;  /* 0xfffffff805057812 */ /* 0x000fe200078ec0ff */
[----:B-1----:R-:W-:Y:S01]  /*14c0*/  ULEA UR41, UR4, UR41, 0x18 ;  /* 0x0000002904297291 */ /* 0x002fe2000f8ec03f */
[----:B------:R-:W-:Y:S01]  /*14d0*/  SEL R71, RZ, 0x1, P0 ;  /* 0x00000001ff477807 */ /* 0x000fe20000000000 */
[----:B------:R-:W-:-:S02]  /*14e0*/  IMAD.U32 R62, RZ, RZ, UR42 ;  /* 0x0000002aff3e7e24 */ /* 0x000fc4000f8e00ff */
[----:B------:R-:W-:Y:S01]  /*14f0*/  UIADD3 UR47, UR41, 0xf0, URZ ;  /* 0x000000f0292f7890 */ /* 0x000fe2000fffe03f */
[----:B------:R-:W-:Y:S01]  /*1500*/  IMAD.IADD R58, R58, 0x1, -R5 ;  /* 0x000000013a3a7824 */ /* 0x000fe200078e0a05 */
[----:B------:R-:W-:Y:S01]  /*1510*/  UIADD3 UR4, UR41, 0x200, URZ ;  /* 0x0000020029047890 */ /* 0x000fe2000fffe03f */
[----:B------:R-:W-:Y:S01]  /*1520*/  SHF.R.S32.HI R5, RZ, 0x5, R0 ;  /* 0x00000005ff057819 */ /* 0x000fe20000011400 */
[----:B------:R-:W-:Y:S01]  /*1530*/  UIADD3 UR5, UR41, 0x1c200, URZ ;  /* 0x0001c20029057890 */ /* 0x000fe2000fffe03f */
[C---:B------:R-:W-:Y:S01]  /*1540*/  LOP3.LUT R64, R62.reuse, 0x8, RZ, 0xc0, !PT ;  /* 0x000000083e407812 */ /* 0x040fe200078ec0ff */
[----:B------:R-:W-:Y:S01]  /*1550*/  USHF.R.U32.HI UR4, URZ, 0x4, UR4 ;  /* 0x000000043f047899 */ /* 0x000fe20008011604 */
[--C-:B------:R-:W-:Y:S01]  /*1560*/  SHF.R.S32.HI R59, RZ, 0x1f, R58.reuse ;  /* 0x0000001fff3b7819 */ /* 0x100fe2000001143a */
[----:B------:R-:W-:Y:S01]  /*1570*/  USHF.R.U32.HI UR5, URZ, 0x4, UR5 ;  /* 0x000000043f057899 */ /* 0x000fe20008011605 */
[C-C-:B------:R-:W-:Y:S01]  /*1580*/  IMAD R65, R5.reuse, -0x10, -R58.reuse ;  /* 0xfffffff005417824 */ /* 0x140fe200078e0a3a */
[----:B------:R-:W-:Y:S01]  /*1590*/  ULOP3.LUT UR4, UR4, 0x3fff, URZ, 0xc0, !UPT ;  /* 0x00003fff04047892 */ /* 0x000fe2000f8ec03f */
[----:B------:R-:W-:Y:S01]  /*15a0*/  IMAD.U32 R61, RZ, RZ, UR47 ;  /* 0x0000002fff3d7e24 */ /* 0x000fe2000f8e00ff */
[----:B------:R-:W-:Y:S01]  /*15b0*/  ULOP3.LUT UR5, UR5, 0x3fff, URZ, 0xc0, !UPT ;  /* 0x00003fff05057892 */ /* 0x000fe2000f8ec03f */
[----:B------:R-:W-:Y:S01]  /*15c0*/  IMAD.WIDE R58, R5, 0x10, R58 ;  /* 0x00000010053a7825 */ /* 0x000fe200078e023a */
[----:B------:R-:W-:Y:S01]  /*15d0*/  LOP3.LUT R62, R62, 0x8, RZ, 0xc, !PT ;  /* 0x000000083e3e7812 */ /* 0x000fe200078e0cff */
[----:B------:R-:W-:Y:S01]  /*15e0*/  ULOP3.LUT UR44, UR4, 0x10000, URZ, 0xfc, !UPT ;  /* 0x00010000042c7892 */ /* 0x000fe2000f8efc3f */
[----:B------:R-:W-:Y:S01]  /*15f0*/  LOP3.LUT R64, R64, 0x18, RZ, 0x3c, !PT ;  /* 0x0000001840407812 */ /* 0x000fe200078e3cff */
[----:B------:R-:W-:Y:S01]  /*1600*/  VIADD R63, R61, UR42 ;  /* 0x0000002a3d3f7c36 */ /* 0x000fe20008000000 */
[----:B------:R-:W-:Y:S01]  /*1610*/  ULOP3.LUT UR45, UR5, 0x10000, URZ, 0xfc, !UPT ;  /* 0x00010000052d7892 */ /* 0x000fe2000f8efc3f */
[----:B------:R-:W-:-:S11]  /*1620*/  VIADD R65, R65, UR6 ;  /* 0x0000000641417c36 */ /* 0x000fd60008000000 */
.L_x_99:
[----:B------:R-:W-:Y:S01]  /*1630*/  SHF.L.U32 R0, R71, 0x1f, RZ ;  /* 0x0000001f47007819 */ /* 0x000fe200000006ff */
[----:B------:R-:W-:Y:S02]  /*1640*/  ULDC UR4, c[0x0][0x28c] ;  /* 0x0000a30000047ab9 */ /* 0x000fe40000000800 */
[----:B------:R-:W-:Y:S01]  /*1650*/  ISETP.LT.AND P1, PT, RZ, UR4, PT ;  /* 0x00000004ff007c0c */ /* 0x000fe2000bf21270 */
[----:B-1----:R-:W1:Y:S02]  /*1660*/  SYNCS.PHASECHK.TRANS64.TRYWAIT P0, [R61+UR42], R0 ;  /* 0x000000003d0075a7 */ /* 0x002e64000800016a */
[----:B-1-34-:R-:W-:Y:S10]  /*1670*/  @!P0 BRA `(.L_x_16) ;  /* 0x0000004800908947 */ /* 0x01aff40003800000 */
.L_x_131:
[----:B------:R-:W-:Y:S05]  /*1680*/  @P1 BRA `(.L_x_17) ;  /* 0x0000000000401947 */ /* 0x000fea0003800000 */
[----:B-1----:R-:W-:Y:S01]  /*1690*/  MOV R0, 0x0 ;  /* 0x0000000000007802 */ /* 0x002fe20000000f00 */
[----:B------:R-:W-:Y:S01]  /*16a0*/  ULDC.64 UR4, c[0x4][0x68] ;  /* 0x01001a0000047ab9 */ /* 0x000fe20000000a00 */
[----:B------:R-:W-:Y:S01]  /*16b0*/  ULDC.64 UR6, c[0x4][0x8] ;  /* 0x0100020000067ab9 */ /* 0x000fe20000000a00 */
[----:B------:R-:W-:Y:S01]  /*16c0*/  IMAD.U32 R4, RZ, RZ, UR4 ;  /* 0x00000004ff047e24 */ /* 0x000fe2000f8e00ff */
[----:B------:R1:W2:Y:S01]  /*16d0*/  LDC.64 R14, c[0x4][R0] ;  /* 0x01000000000e7b82 */ /* 0x0002a20000000a00 */
[----:B------:R-:W-:Y:S01]  /*16e0*/  IMAD.U32 R5, RZ, RZ, UR5 ;  /* 0x00000005ff057e24 */ /* 0x000fe2000f8e00ff */
[----:B------:R-:W-:Y:S01]  /*16f0*/  ULDC.64 UR4, c[0x4][0x70] ;  /* 0x01001c0000047ab9 */ /* 0x000fe20000000a00 */
[----:B------:R-:W-:Y:S02]  /*1700*/  IMAD.U32 R10, RZ, RZ, UR6 ;  /* 0x00000006ff0a7e24 */ /* 0x000fe4000f8e00ff */
[----:B------:R-:W-:Y:S02]  /*1710*/  IMAD.U32 R6, RZ, RZ, UR4 ;  /* 0x00000004ff067e24 */ /* 0x000fe4000f8e00ff */
[----:B------:R-:W-:-:S02]  /*1720*/  IMAD.U32 R7, RZ, RZ, UR5 ;  /* 0x00000005ff077e24 */ /* 0x000fc4000f8e00ff */
[----:B------:R-:W-:Y:S02]  /*1730*/  IMAD.U32 R11, RZ, RZ, UR7 ;  /* 0x00000007ff0b7e24 */ /* 0x000fe4000f8e00ff */
[----:B------:R-:W-:Y:S02]  /*1740*/  IMAD.MOV.U32 R8, RZ, RZ, 0x1e1 ;  /* 0x000001e1ff087424 */ /* 0x000fe400078e00ff */
[----:B0-----:R-:W-:Y:S02]  /*1750*/  IMAD.MOV.U32 R12, RZ, RZ, 0x1 ;  /* 0x00000001ff0c7424 */ /* 0x001fe400078e00ff */
[----:B-1----:R-:W-:-:S07]  /*1760*/  IMAD.MOV.U32 R13, RZ, RZ, RZ ;  /* 0x000000ffff0d7224 */ /* 0x002fce00078e00ff */
[----:B------:R-:W-:-:S07]  /*1770*/  LEPC R20, `(.L_x_17) ;  /* 0x000000001014794e */ /* 0x000fce0000000000 */
[----:B--2--5:R-:W-:Y:S05]  /*1780*/  CALL.ABS.NOINC R14 ;  /* 0x000000000e007343 */ /* 0x024fea0003c00000 */
.L_x_17:
[----:B------:R-:W-:-:S13]  /*1790*/  ISETP.NE.AND P0, PT, R70, 0x3, PT ;  /* 0x000000034600780c */ /* 0x000fda0003f05270 */
[----:B------:R-:W-:Y:S05]  /*17a0*/  @!P0 BRA `(.L_x_18) ;  /* 0x0000000000048947 */ /* 0x000fea0003800000 */
[----:B------:R-:W-:Y:S01]  /*17b0*/  BPT.TRAP 0x1 ;  /* 0x000000040000795c */ /* 0x000fe20000300000 */
.L_x_18:
[----:B------:R-:W-:Y:S02]  /*17c0*/  IMAD.U32 R3, RZ, RZ, UR38 ;  /* 0x00000026ff037e24 */ /* 0x000fe4000f8e00ff */
[----:B-1----:R-:W-:-:S03]  /*17d0*/  IMAD.U32 R0, RZ, RZ, UR39 ;  /* 0x00000027ff007e24 */ /* 0x002fc6000f8e00ff */
[----:B------:R-:W-:Y:S02]  /*17e0*/  LEA R3, R3, UR41, 0x3 ;  /* 0x0000002903037c11 */ /* 0x000fe4000f8e18ff */
[----:B------:R-:W-:-:S04]  /*17f0*/  SHF.L.U32 R0, R0, 0x1f, RZ ;  /* 0x0000001f00007819 */ /* 0x000fc800000006ff */
[----:B------:R1:W2:Y:S01]  /*1800*/  SYNCS.PHASECHK.TRANS64.TRYWAIT P1, [R3+URZ], R0 ;  /* 0x00000000030075a7 */ /* 0x0002a2000802017f */
[----:B------:R-:W-:Y:S05]  /*1810*/  @!P0 BRA `(.L_x_19) ;  /* 0x0000000000048947 */ /* 0x000fea0003800000 */
[----:B------:R-:W-:Y:S01]  /*1820*/  BPT.TRAP 0x1 ;  /* 0x000000040000795c */ /* 0x000fe20000300000 */
.L_x_19:
[----:B--2---:R-:W-:Y:S05]  /*1830*/  @P1 BRA `(.L_x_20) ;  /* 0x0000000000081947 */ /* 0x004fea0003800000 */
[----:B------:R-:W2:Y:S02]  /*1840*/  SYNCS.PHASECHK.TRANS64.TRYWAIT P1, [R3+URZ], R0 ;  /* 0x00000000030075a7 */ /* 0x000ea4000802017f */
[----:B--2---:R-:W-:Y:S05]  /*1850*/  @!P1 BRA `(.L_x_21) ;  /* 0x00000048002c9947 */ /* 0x004fea0003800000 */
.L_x_20:
[----:B------:R-:W-:Y:S05]  /*1860*/  WARPSYNC.ALL ;  /* 0x0000000000007948 */ /* 0x000fea0003800000 */
[----:B------:R-:W-:Y:S01]  /*1870*/  ULEA UR8, UR38, UR44, 0x9 ;  /* 0x0000002c26087291 */ /* 0x000fe2000f8e483f */
[----:B------:R-:W-:Y:S01]  /*1880*/  WARPGROUP.ARRIVE ;  /* 0x00000000000079c5 */ /* 0x000fe20000000000 */
[----:B------:R-:W-:Y:S01]  /*1890*/  ULEA UR9, UR38, UR45, 0x9 ;  /* 0x0000002d26097291 */ /* 0x000fe2000f8e483f */
[----:B-12---:R-:W-:Y:S01]  /*18a0*/  IMAD.U32 R0, RZ, RZ, UR43 ;  /* 0x0000002bff007e24 */ /* 0x006fe2000f8e00ff */
[----:B------:R-:W-:Y:S01]  /*18b0*/  UMOV UR5, 0x40000040 ;  /* 0x4000004000057882 */ /* 0x000fe20000000000 */
[----:B------:R-:W-:-:S02]  /*18c0*/  UMOV UR7, 0x40000040 ;  /* 0x4000004000077882 */ /* 0x000fc40000000000 */
[----:B------:R-:W-:Y:S01]  /*18d0*/  UMOV UR4, UR8 ;  /* 0x0000000800047c82 */ /* 0x000fe20008000000 */
[----:B------:R-:W-:Y:S01]  /*18e0*/  ISETP.GE.AND P1, PT, R0, 0x1, PT ;  /* 0x000000010000780c */ /* 0x000fe20003f26270 */
[----:B------:R-:W-:Y:S02]  /*18f0*/  UMOV UR6, UR9 ;  /* 0x0000000900067c82 */ /* 0x000fe40008000000 */
[----:B------:R-:W-:Y:S01]  /*1900*/  HGMMA.64x64x16.F32 R24, gdesc[UR4], RZ, !UPT, gsb0 ;  /* 0x00e00000041879f0 */ /* 0x000fe2000c0008ff */
[----:B------:R-:W-:Y:S02]  /*1910*/  UIADD3 UR4, UR8, 0x2, URZ ;  /* 0x0000000208047890 */ /* 0x000fe4000fffe03f */
[----:B------:R-:W-:Y:S01]  /*1920*/  UIADD3 UR6, UR9, 0x2, URZ ;  /* 0x0000000209067890 */ /* 0x000fe2000fffe03f */
[----:B------:R-:W-:Y:S01]  /*1930*/  UMOV UR5, 0x40000040 ;  /* 0x4000004000057882 */ /* 0x000fe20000000000 */
[----:B------:R-:W-:Y:S01]  /*1940*/  UMOV UR7, 0x40000040 ;  /* 0x4000004000077882 */ /* 0x000fe20000000000 */
[----:B------:R-:W-:-:S02]  /*1950*/  WARPGROUP.DEPBAR.LE gsb0, 0x0 ;  /* 0x00008000000079c5 */ /* 0x000fc40000010000 */
[----:B------:R-:W-:-:S06]  /*1960*/  WARPGROUP.ARRIVE ;  /* 0x00000000000079c5 */ /* 0x000fcc0000000000 */
[----:B------:R-:W-:Y:S01]  /*1970*/  HGMMA.64x64x16.F32 R24, gdesc[UR4], R24, gsb0 ;  /* 0x00e00000041879f0 */ /* 0x000fe20008000818 */
[----:B------:R-:W-:Y:S02]  /*1980*/  UIADD3 UR4, UR8, 0x4, URZ ;  /* 0x0000000408047890 */ /* 0x000fe4000fffe03f */
[----:B------:R-:W-:Y:S01]  /*1990*/  UIADD3 UR6, UR9, 0x4, URZ ;  /* 0x0000000409067890 */ /* 0x000fe2000fffe03f */
[----:B------:R-:W-:Y:S01]  /*19a0*/  UMOV UR5, 0x40000040 ;  /* 0x4000004000057882 */ /* 0x000fe20000000000 */
[----:B------:R-:W-:Y:S01]  /*19b0*/  UMOV UR7, 0x40000040 ;  /* 0x4000004000077882 */ /* 0x000fe20000000000 */
[----:B------:R-:W-:Y:S02]  /*19c0*/  WARPGROUP.DEPBAR.LE gsb0, 0x0 ;  /* 0x00008000000079c5 */ /* 0x000fe40000010000 */
        /* <DEDUP_REMOVED lines=8> */
[----:B------:R-:W-:Y:S03]  /*1a50*/  HGMMA.64x64x16.F32 R24, gdesc[UR4], R24, gsb0 ;  /* 0x00e00000041879f0 */ /* 0x000fe60008000818 */
[----:B------:R-:W-:Y:S02]  /*1a60*/  WARPGROUP.DEPBAR.LE gsb0, 0x0 ;  /* 0x00008000000079c5 */ /* 0x000fe40000010000 */
[----:B------:R-:W-:Y:S05]  /*1a70*/  @!P1 BRA `(.L_x_22) ;  /* 0x0000000400109947 */ /* 0x000fea0003800000 */
[----:B------:R-:W-:Y:S01]  /*1a80*/  UIADD3 UR4, UR38, 0x1, URZ ;  /* 0x0000000126047890 */ /* 0x000fe2000fffe03f */
[----:B------:R-:W-:Y:S01]  /*1a90*/  IMAD.U32 R0, RZ, RZ, UR43 ;  /* 0x0000002bff007e24 */ /* 0x000fe2000f8e00ff */
[----:B------:R-:W-:Y:S02]  /*1aa0*/  UMOV UR9, UR38 ;  /* 0x0000002600097c82 */ /* 0x000fe40008000000 */
[----:B------:R-:W-:-:S04]  /*1ab0*/  UISETP.NE.AND UP0, UPT, UR4, 0xe, UPT ;  /* 0x0000000e0400788c */ /* 0x000fc8000bf05270 */
[----:B------:R-:W-:Y:S02]  /*1ac0*/  USEL UR5, URZ, 0x1, UP0 ;  /* 0x000000013f057887 */ /* 0x000fe40008000000 */
[----:B------:R-:W-:Y:S02]  /*1ad0*/  USEL UR8, UR4, URZ, UP0 ;  /* 0x0000003f04087287 */ /* 0x000fe40008000000 */
[----:B------:R-:W-:-:S06]  /*1ae0*/  ULOP3.LUT UR5, UR39, UR5, URZ, 0x3c, !UPT ;  /* 0x0000000527057292 */ /* 0x000fcc000f8e3c3f */
[----:B------:R-:W-:-:S07]  /*1af0*/  IMAD.U32 R5, RZ, RZ, UR5 ;  /* 0x00000005ff057e24 */ /* 0x000fce000f8e00ff */
.L_x_29:
[----:B-12---:R-:W-:Y:S05]  /*1b00*/  @!P0 BRA `(.L_x_23) ;  /* 0x0000000000048947 */ /* 0x006fea0003800000 */
[----:B------:R-:W-:Y:S01]  /*1b10*/  BPT.TRAP 0x1 ;  /* 0x000000040000795c */ /* 0x000fe20000300000 */
.L_x_23:
[----:B------:R-:W-:Y:S01]  /*1b20*/  ULEA UR4, UR8, UR41, 0x3 ;  /* 0x0000002908047291 */ /* 0x000fe2000f8e183f */
[----:B------:R-:W-:-:S08]  /*1b30*/  SHF.L.U32 R3, R5, 0x1f, RZ ;  /* 0x0000001f05037819 */ /* 0x000fd000000006ff */
[----:B------:R1:W2:Y:S01]  /*1b40*/  SYNCS.PHASECHK.TRANS64.TRYWAIT P1, [UR4], R3 ;  /* 0x00000003ff0075a7 */ /* 0x0002a20008020144 */
[----:B------:R-:W-:Y:S05]  /*1b50*/  @!P0 BRA `(.L_x_24) ;  /* 0x0000000000048947 */ /* 0x000fea0003800000 */
[----:B------:R-:W-:Y:S01]  /*1b60*/  BPT.TRAP 0x1 ;  /* 0x000000040000795c */ /* 0x000fe20000300000 */
.L_x_24:
[----:B--2---:R-:W-:Y:S05]  /*1b70*/  @P1 BRA `(.L_x_25) ;  /* 0x0000000000081947 */ /* 0x004fea0003800000 */
[----:B------:R-:W2:Y:S02]  /*1b80*/  SYNCS.PHASECHK.TRANS64.TRYWAIT P1, [UR4], R3 ;  /* 0x00000003ff0075a7 */ /* 0x000ea40008020144 */
[----:B--2---:R-:W-:Y:S05]  /*1b90*/  @!P1 BRA `(.L_x_26) ;  /* 0x0000004400709947 */ /* 0x004fea0003800000 */
.L_x_25:
[----:B------:R-:W-:Y:S01]  /*1ba0*/  ULEA UR10, UR8, UR44, 0x9 ;  /* 0x0000002c080a7291 */ /* 0x000fe2000f8e483f */
[----:B------:R-:W-:Y:S01]  /*1bb0*/  WARPGROUP.ARRIVE ;  /* 0x00000000000079c5 */ /* 0x000fe20000000000 */
[----:B------:R-:W-:Y:S01]  /*1bc0*/  ULEA UR11, UR8, UR45, 0x9 ;  /* 0x0000002d080b7291 */ /* 0x000fe2000f8e483f */
[----:B------:R-:W-:Y:S01]  /*1bd0*/  UMOV UR5, 0x40000040 ;  /* 0x4000004000057882 */ /* 0x000fe20000000000 */
[----:B------:R-:W-:-:S03]  /*1be0*/  UMOV UR7, 0x40000040 ;  /* 0x4000004000077882 */ /* 0x000fc60000000000 */
[----:B------:R-:W-:Y:S02]  /*1bf0*/  UMOV UR4, UR10 ;  /* 0x0000000a00047c82 */ /* 0x000fe40008000000 */
[----:B------:R-:W-:Y:S02]  /*1c00*/  UMOV UR6, UR11 ;  /* 0x0000000b00067c82 */ /* 0x000fe40008000000 */
[----:B------:R-:W-:Y:S01]  /*1c10*/  HGMMA.64x64x16.F32 R24, gdesc[UR4], R24, gsb0 ;  /* 0x00e00000041879f0 */ /* 0x000fe20008000818 */
        /* <DEDUP_REMOVED lines=23> */
[----:B------:R-:W-:Y:S01]  /*1d90*/  BPT.TRAP 0x1 ;  /* 0x000000040000795c */ /* 0x000fe20000300000 */
.L_x_27:
[----:B------:R-:W-:Y:S01]  /*1da0*/  ULEA UR4, UR9, UR41, 0x3 ;  /* 0x0000002909047291 */ /* 0x000fe2000f8e183f */
[----:B------:R-:W-:-:S03]  /*1db0*/  ISETP.GT.U32.AND P1, PT, R16, 0x1, PT ;  /* 0x000000011000780c */ /* 0x000fc60003f24070 */
[----:B------:R-:W-:-:S04]  /*1dc0*/  UIADD3 UR4, UR4, 0x70, URZ ;  /* 0x0000007004047890 */ /* 0x000fc8000fffe03f */
[----:B------:R-:W-:-:S09]  /*1dd0*/  UPRMT UR4, URZ, 0x654, UR4 ;  /* 0x000006543f047896 */ /* 0x000fd20008000004 */
[----:B------:R-:W-:Y:S01]  /*1de0*/  SYNCS.ARRIVE.TRANS64.RED.A1T0 RZ, [UR4], RZ ;  /* 0x000000ffffff79a7 */ /* 0x000fe20008100404 */
[----:B------:R-:W-:Y:S05]  /*1df0*/  @P1 BRA `(.L_x_28) ;  /* 0x0000000000041947 */ /* 0x000fea0003800000 */
[----:B------:R-:W-:Y:S01]  /*1e00*/  BPT.TRAP 0x1 ;  /* 0x000000040000795c */ /* 0x000fe20000300000 */
.L_x_28:
[----:B------:R-:W-:Y:S01]  /*1e10*/  UIADD3 UR8, UR8, 0x1, URZ ;  /* 0x0000000108087890 */ /* 0x000fe2000fffe03f */
[C---:B------:R-:W-:Y:S01]  /*1e20*/  ISETP.GT.AND P1, PT, R0.reuse, 0x1, PT ;  /* 0x000000010000780c */ /* 0x040fe20003f24270 */
[----:B------:R-:W-:Y:S01]  /*1e30*/  UIADD3 UR9, UR9, 0x1, URZ ;  /* 0x0000000109097890 */ /* 0x000fe2000fffe03f */
[----:B------:R-:W-:Y:S01]  /*1e40*/  VIADD R0, R0, 0xffffffff ;  /* 0xffffffff00007836 */ /* 0x000fe20000000000 */
[----:B------:R-:W-:Y:S02]  /*1e50*/  UISETP.NE.AND UP0, UPT, UR8, 0xe, UPT ;  /* 0x0000000e0800788c */ /* 0x000fe4000bf05270 */
[----:B------:R-:W-:Y:S02]  /*1e60*/  UISETP.NE.AND UP1, UPT, UR9, 0xe, UPT ;  /* 0x0000000e0900788c */ /* 0x000fe4000bf25270 */
[----:B------:R-:W-:Y:S02]  /*1e70*/  USEL UR4, URZ, 0x1, UP0 ;  /* 0x000000013f047887 */ /* 0x000fe40008000000 */
[----:B------:R-:W-:-:S02]  /*1e80*/  USEL UR8, UR8, URZ, UP0 ;  /* 0x0000003f08087287 */ /* 0x000fc40008000000 */
[----:B------:R-:W-:Y:S02]  /*1e90*/  USEL UR9, UR9, URZ, UP1 ;  /* 0x0000003f09097287 */ /* 0x000fe40008800000 */
[----:B------:R-:W-:Y:S01]  /*1ea0*/  LOP3.LUT R5, R5, UR4, RZ, 0x3c, !PT ;  /* 0x0000000405057c12 */ /* 0x000fe2000f8e3cff */
[----:B------:R-:W-:Y:S09]  /*1eb0*/  @P1 BRA `(.L_x_29) ;  /* 0xfffffffc00101947 */ /* 0x000ff2000383ffff */
.L_x_22:
[----:B------:R-:W3:Y:S01]  /*1ec0*/  LDC R0, c[0x0][0x28c] ;  /* 0x0000a300ff007b82 */ /* 0x000ee20000000800 */
[----:B------:R4:W-:Y:S01]  /*1ed0*/  SYNCS.ARRIVE.TRANS64.A1T0 RZ, [R62+UR47], RZ ;  /* 0x000000ff3eff79a7 */ /* 0x0009e2000810002f */
[----:B---3--:R-:W-:-:S13]  /*1ee0*/  ISETP.GE.AND P1, PT, R0, 0x1, PT ;  /* 0x000000010000780c */ /* 0x008fda0003f26270 */
[----:B----4-:R-:W-:Y:S05]  /*1ef0*/  @!P1 BRA `(.L_x_30) ;  /* 0x0000000000389947 */ /* 0x010fea0003800000 */
[----:B------:R-:W-:Y:S05]  /*1f00*/  @!P0 BRA `(.L_x_31) ;  /* 0x0000000000048947 */ /* 0x000fea0003800000 */
[----:B------:R-:W-:Y:S01]  /*1f10*/  BPT.TRAP 0x1 ;  /* 0x000000040000795c */ /* 0x000fe20000300000 */
.L_x_31:
[----:B------:R-:W-:Y:S01]  /*1f20*/  UIADD3 UR6, UR43, UR38, URZ ;  /* 0x000000262b067290 */ /* 0x000fe2000fffe03f */
[----:B------:R-:W-:-:S03]  /*1f30*/  ISETP.GT.U32.AND P0, PT, R16, 0x1, PT ;  /* 0x000000011000780c */ /* 0x000fc60003f04070 */
[----:B------:R-:W-:-:S04]  /*1f40*/  USHF.R.U32.HI UR4, URZ, 0x1, UR6 ;  /* 0x000000013f047899 */ /* 0x000fc80008011606 */
[----:B------:R-:W-:-:S04]  /*1f50*/  UIMAD.WIDE.U32 UR4, UR4, -0x6db6db6d, URZ ;  /* 0x92492493040478a5 */ /* 0x000fc8000f8e003f */
[----:B------:R-:W-:-:S04]  /*1f60*/  USHF.R.U32.HI UR4, URZ, 0x2, UR5 ;  /* 0x000000023f047899 */ /* 0x000fc80008011605 */
[----:B------:R-:W-:-:S04]  /*1f70*/  UIMAD UR6, UR4, -0xe, UR6 ;  /* 0xfffffff2040678a4 */ /* 0x000fc8000f8e0206 */
[----:B------:R-:W-:-:S04]  /*1f80*/  ULEA UR6, UR6, UR41, 0x3 ;  /* 0x0000002906067291 */ /* 0x000fc8000f8e183f */
[----:B------:R-:W-:-:S04]  /*1f90*/  UIADD3 UR6, UR6, 0x70, URZ ;  /* 0x0000007006067890 */ /* 0x000fc8000fffe03f */
[----:B------:R-:W-:-:S09]  /*1fa0*/  UPRMT UR6, URZ, 0x654, UR6 ;  /* 0x000006543f067896 */ /* 0x000fd20008000006 */
[----:B------:R-:W-:Y:S01]  /*1fb0*/  SYNCS.ARRIVE.TRANS64.RED.A1T0 RZ, [UR6], RZ ;  /* 0x000000ffffff79a7 */ /* 0x000fe20008100406 */
[----:B------:R-:W-:Y:S05]  /*1fc0*/  @P0 BRA `(.L_x_30) ;  /* 0x0000000000040947 */ /* 0x000fea0003800000 */
[----:B------:R-:W-:Y:S01]  /*1fd0*/  BPT.TRAP 0x1 ;  /* 0x000000040000795c */ /* 0x000fe20000300000 */
.L_x_30:
[----:B------:R-:W-:Y:S01]  /*1fe0*/  SHF.L.U32 R0, R71, 0x1f, RZ ;  /* 0x0000001f47007819 */ /* 0x000fe200000006ff */
[----:B------:R-:W-:Y:S01]  /*1ff0*/  UIADD3 UR38, UR46, UR38, URZ ;  /* 0x000000262e267290 */ /* 0x000fe2000fffe03f */
[----:B------:R-:W3:Y:S01]  /*2000*/  LDC R7, c[0x0][0x288] ;  /* 0x0000a200ff077b82 */ /* 0x000ee20000000800 */
[----:B------:R-:W-:Y:S01]  /*2010*/  UISETP.GE.U32.AND UP1, UPT, UR46, 0xe, UPT ;  /* 0x0000000e2e00788c */ /* 0x000fe2000bf26070 */
[----:B------:R-:W-:Y:S01]  /*2020*/  IMAD.SHL.U32 R8, R60, 0x2, RZ ;  /* 0x000000023c087824 */ /* 0x000fe200078e00ff */
[----:B------:R-:W-:Y:S02]  /*2030*/  UISETP.GT.U32.AND UP0, UPT, UR38, 0xd, UPT ;  /* 0x0000000d2600788c */ /* 0x000fe4000bf04070 */
[----:B------:R-:W-:Y:S02]  /*2040*/  USHF.R.U32.HI UR4, URZ, 0x1, UR38 ;  /* 0x000000013f047899 */ /* 0x000fe40008011626 */
[----:B------:R-:W-:Y:S01]  /*2050*/  UISETP.LT.U32.AND UP0, UPT, UR46, 0xe, UP0 ;  /* 0x0000000e2e00788c */ /* 0x000fe20008701070 */
[----:B------:R-:W4:Y:S01]  /*2060*/  SYNCS.PHASECHK.TRANS64.TRYWAIT P0, [R61+UR42+0x10], R0 ;  /* 0x000010003d0075a7 */ /* 0x000f22000800016a */
[----:B------:R-:W-:Y:S01]  /*2070*/  UIMAD.WIDE.U32 UR4, UR4, -0x6db6db6d, URZ ;  /* 0x92492493040478a5 */ /* 0x000fe2000f8e003f */
[----:B------:R-:W-:Y:S01]  /*2080*/  SHF.R.S32.HI R9, RZ, 0x1f, R8 ;  /* 0x0000001fff097819 */ /* 0x000fe20000011408 */
[----:B------:R-:W-:-:S02]  /*2090*/  USEL UR6, URZ, 0x1, !UP0 ;  /* 0x000000013f067887 */ /* 0x000fc4000c000000 */
[----:B------:R-:W-:Y:S02]  /*20a0*/  USHF.R.U32.HI UR4, URZ, 0x2, UR5 ;  /* 0x000000023f047899 */ /* 0x000fe40008011605 */
[----:B------:R-:W-:Y:S02]  /*20b0*/  ULOP3.LUT UR39, UR39, UR6, URZ, 0x3c, !UPT ;  /* 0x0000000627277292 */ /* 0x000fe4000f8e3c3f */
[----:B------:R-:W-:Y:S02]  /*20c0*/  UIMAD UR38, UR4, -0xe, UR38 ;  /* 0xfffffff2042678a4 */ /* 0x000fe4000f8e0226 */
[----:B------:R-:W-:Y:S01]  /*20d0*/  @UP1 ULOP3.LUT UR39, UR39, 0x1, UR4, 0x78, !UPT ;  /* 0x0000000127271892 */ /* 0x000fe2000f8e7804 */
[----:B---34-:R-:W-:Y:S11]  /*20e0*/  @!P0 BRA `(.L_x_32) ;  /* 0x0000004000348947 */ /* 0x018ff60003800000 */
.L_x_132:
[----:B---3--:R-:W-:Y:S01]  /*20f0*/  IMAD.SHL.U32 R0, R19, 0x40, RZ ;  /* 0x0000004013007824 */ /* 0x008fe200078e00ff */
[----:B------:R-:W-:Y:S01]  /*2100*/  ULDC UR6, c[0x0][0x284] ;  /* 0x0000a10000067ab9 */ /* 0x000fe20000000800 */
[----:B------:R-:W-:Y:S01]  /*2110*/  IMAD.SHL.U32 R14, R22, 0x40, RZ ;  /* 0x00000040160e7824 */ /* 0x000fe200078e00ff */
[----:B------:R-:W-:Y:S01]  /*2120*/  SHF.R.S32.HI R11, RZ, 0x1f, R2 ;  /* 0x0000001fff0b7819 */ /* 0x000fe20000011402 */
[----:B------:R-:W-:Y:S01]  /*2130*/  ULDC.64 UR4, c[0x0][0x5d0] ;  /* 0x0001740000047ab9 */ /* 0x000fe20000000a00 */
[----:B------:R-:W-:Y:S01]  /*2140*/  ISETP.GE.AND P0, PT, R0, UR6, PT ;  /* 0x0000000600007c0c */ /* 0x000fe2000bf06270 */
[----:B--2---:R-:W-:Y:S01]  /*2150*/  IMAD.WIDE.U32 R4, R2, UR4, R8 ;  /* 0x0000000402047c25 */ /* 0x004fe2000f8e0008 */
[----:B------:R-:W-:Y:S02]  /*2160*/  SHF.R.S32.HI R15, RZ, 0x1f, R14 ;  /* 0x0000001fff0f7819 */ /* 0x000fe4000001140e */
[C---:B------:R-:W-:Y:S01]  /*2170*/  ISETP.GE.OR P0, PT, R14.reuse, R7, P0 ;  /* 0x000000070e00720c */ /* 0x040fe20000706670 */
[----:B-1----:R-:W-:Y:S01]  /*2180*/  IMAD R3, R11, UR4, RZ ;  /* 0x000000040b037c24 */ /* 0x002fe2000f8e02ff */
[----:B------:R-:W-:-:S03]  /*2190*/  IADD3 R4, P1, R14, R4, RZ ;  /* 0x000000040e047210 */ /* 0x000fc60007f3e0ff */
[----:B------:R-:W-:-:S05]  /*21a0*/  IMAD R3, R2, UR5, R3 ;  /* 0x0000000502037c24 */ /* 0x000fca000f8e0203 */
[----:B------:R-:W-:-:S03]  /*21b0*/  IADD3.X R5, R15, R5, R3, P1, !PT ;  /* 0x000000050f057210 */ /* 0x000fc60000ffe403 */
[----:B------:R-:W-:Y:S05]  /*21c0*/  @P0 BRA `(.L_x_33) ;  /* 0x0000002000b00947 */ /* 0x000fea0003800000 */
[----:B------:R-:W1:Y:S01]  /*21d0*/  LDC.64 R74, c[0x0][0x5c8] ;  /* 0x00017200ff4a7b82 */ /* 0x000e620000000a00 */
[----:B-----5:R-:W-:Y:S01]  /*21e0*/  FSETP.NEU.AND P0, PT, R57, RZ, PT ;  /* 0x000000ff3900720b */ /* 0x020fe20003f0d000 */
[----:B------:R-:W-:Y:S01]  /*21f0*/  IMAD R3, R60, -0x2, R7 ;  /* 0xfffffffe3c037824 */ /* 0x000fe200078e0207 */
[----:B------:R-:W-:Y:S01]  /*2200*/  BSSY B0, `(.L_x_33) ;  /* 0x0000228000007945 */ /* 0x000fe20003800000 */
[----:B------:R-:W-:-:S04]  /*2210*/  IMAD.WIDE R66, R19, 0x40, R58 ;  /* 0x0000004013427825 */ /* 0x000fc800078e023a */
[----:B------:R-:W-:Y:S02]  /*2220*/  IMAD.IADD R3, R3, 0x1, -R14 ;  /* 0x0000000103037824 */ /* 0x000fe400078e0a0e */
[----:B------:R-:W-:-:S03]  /*2230*/  IMAD.IADD R0, R65, 0x1, -R0 ;  /* 0x0000000141007824 */ /* 0x000fc600078e0a00 */
[----:B------:R-:W-:-:S04]  /*2240*/  ISETP.GT.AND P2, PT, R3, RZ, PT ;  /* 0x000000ff0300720c */ /* 0x000fc80003f44270 */
[----:B------:R-:W-:Y:S01]  /*2250*/  ISETP.GT.AND P1, PT, R0, RZ, P2 ;  /* 0x000000ff0000720c */ /* 0x000fe20001724270 */
[-C--:B-1----:R-:W-:Y:S02]  /*2260*/  IMAD R6, R67, R74.reuse, RZ ;  /* 0x0000004a43067224 */ /* 0x082fe400078e02ff */
[----:B------:R-:W-:-:S04]  /*2270*/  IMAD.WIDE.U32 R68, R66, R74, R4 ;  /* 0x0000004a42447225 */ /* 0x000fc800078e0004 */
[----:B------:R-:W-:-:S04]  /*2280*/  IMAD R5, R66, R75, R6 ;  /* 0x0000004b42057224 */ /* 0x000fc800078e0206 */
[----:B------:R-:W-:Y:S01]  /*2290*/  IMAD.IADD R7, R69, 0x1, R5 ;  /* 0x0000000145077824 */ /* 0x000fe200078e0205 */
[----:B------:R-:W-:Y:S06]  /*22a0*/  @!P0 BRA `(.L_x_34) ;  /* 0x0000001400e48947 */ /* 0x000fec0003800000 */
[----:B------:R-:W1:Y:S01]  /*22b0*/  LDC.64 R72, c[0x0][0x5b8] ;  /* 0x00016e00ff487b82 */ /* 0x000e620000000a00 */
[----:B------:R-:W-:-:S07]  /*22c0*/  ULDC.64 UR4, c[0x0][0x5c0] ;  /* 0x0001700000047ab9 */ /* 0x000fce0000000a00 */
[----:B------:R-:W2:Y:S08]  /*22d0*/  LDC.64 R76, c[0x0][0x5b0] ;  /* 0x00016c00ff4c7b82 */ /* 0x000eb00000000a00 */
[----:B------:R-:W0:Y:S01]  /*22e0*/  LDC.64 R78, c[0x0][0x5a8] ;  /* 0x00016a00ff4e7b82 */ /* 0x000e220000000a00 */
[-C--:B-1----:R-:W-:Y:S02]  /*22f0*/  IMAD R6, R11, R72.reuse, RZ ;  /* 0x000000480b067224 */ /* 0x082fe400078e02ff */
[----:B------:R-:W-:-:S04]  /*2300*/  IMAD.WIDE.U32 R4, R2, R72, R8 ;  /* 0x0000004802047225 */ /* 0x000fc800078e0008 */
[----:B------:R-:W-:Y:S01]  /*2310*/  IMAD R69, R2, R73, R6 ;  /* 0x0000004902457224 */ /* 0x000fe200078e0206 */
[----:B------:R-:W-:Y:S01]  /*2320*/  IADD3 R10, P0, R14, R4, RZ ;  /* 0x000000040e0a7210 */ /* 0x000fe20007f1e0ff */
[----:B--2---:R-:W-:-:S03]  /*2330*/  IMAD R4, R67, R76, RZ ;  /* 0x0000004c43047224 */ /* 0x004fc600078e02ff */
[----:B------:R-:W-:Y:S01]  /*2340*/  IADD3.X R11, R15, R5, R69, P0, !PT ;  /* 0x000000050f0b7210 */ /* 0x000fe200007fe445 */
[C---:B------:R-:W-:Y:S02]  /*2350*/  IMAD R73, R66.reuse, R77, R4 ;  /* 0x0000004d42497224 */ /* 0x040fe400078e0204 */
[----:B------:R-:W-:-:S04]  /*2360*/  IMAD.WIDE.U32 R4, R66, R76, R10 ;  /* 0x0000004c42047225 */ /* 0x000fc800078e000a */
[----:B------:R-:W-:Y:S01]  /*2370*/  IMAD.IADD R5, R5, 0x1, R73 ;  /* 0x0000000105057824 */ /* 0x000fe200078e0249 */
[----:B0-----:R-:W-:-:S04]  /*2380*/  LEA R12, P0, R4, R78, 0x1 ;  /* 0x0000004e040c7211 */ /* 0x001fc800078008ff */
[----:B------:R-:W-:-:S05]  /*2390*/  LEA.HI.X R13, R4, R79, R5, 0x1, P0 ;  /* 0x0000004f040d7211 */ /* 0x000fca00000f0c05 */
[----:B------:R-:W2:Y:S01]  /*23a0*/  @P1 LDG.E.LTC128B.U16 R19, desc[UR36][R12.64] ;  /* 0x000000240c131981 */ /* 0x000ea2000c1e1520 */
[----:B------:R-:W-:Y:S01]  /*23b0*/  IMAD.WIDE.U32 R4, R66, R76, R14 ;  /* 0x0000004c42047225 */ /* 0x000fe200078e000e */
[----:B------:R-:W-:Y:S02]  /*23c0*/  BSSY B1, `(.L_x_35) ;  /* 0x0000015000017945 */ /* 0x000fe40003800000 */
[----:B------:R-:W-:-:S04]  /*23d0*/  IADD3 R20, P0, R8, R4, RZ ;  /* 0x0000000408147210 */ /* 0x000fc80007f1e0ff */
[----:B------:R-:W-:Y:S02]  /*23e0*/  IADD3.X R21, R9, R73, R5, P0, !PT ;  /* 0x0000004909157210 */ /* 0x000fe400007fe405 */
[----:B------:R-:W-:Y:S01]  /*23f0*/  LEA R6, P0, R68, UR4, 0x1 ;  /* 0x0000000444067c11 */ /* 0x000fe2000f8008ff */
[----:B------:R-:W-:-:S03]  /*2400*/  IMAD.WIDE.U32 R20, R2, R72, R20 ;  /* 0x0000004802147225 */ /* 0x000fc600078e0014 */
[----:B------:R-:W-:Y:S02]  /*2410*/  LEA.HI.X R7, R68, UR5, R7, 0x1, P0 ;  /* 0x0000000544077c11 */ /* 0x000fe400080f0c07 */
[----:B------:R-:W-:-:S04]  /*2420*/  ISETP.GT.AND P0, PT, R3, 0x1, PT ;  /* 0x000000010300780c */ /* 0x000fc80003f04270 */
[----:B------:R-:W-:Y:S01]  /*2430*/  ISETP.GT.AND P3, PT, R0, RZ, P0 ;  /* 0x000000ff0000720c */ /* 0x000fe20000764270 */
[----:B--2---:R-:W-:-:S05]  /*2440*/  HADD2.F32 R4, -RZ, R19.H0_H0 ;  /* 0x20000013ff047230 */ /* 0x004fca0000004100 */
[----:B------:R-:W-:Y:S01]  /*2450*/  FMUL R5, R4, R57 ;  /* 0x0000003904057220 */ /* 0x000fe20000400000 */
[----:B------:R-:W-:-:S03]  /*2460*/  LEA R4, P4, R20, R78, 0x1 ;  /* 0x0000004e14047211 */ /* 0x000fc600078808ff */
[----:B------:R-:W-:-:S05]  /*2470*/  FFMA R5, R24, R56, R5 ;  /* 0x0000003818057223 */ /* 0x000fca0000000005 */
[----:B------:R-:W-:Y:S01]  /*2480*/  F2FP.F16.F32.PACK_AB R12, RZ, R5 ;  /* 0x00000005ff0c723e */ /* 0x000fe200000000ff */
[----:B------:R-:W-:-:S03]  /*2490*/  IMAD.IADD R5, R69, 0x1, R21 ;  /* 0x0000000145057824 */ /* 0x000fc600078e0215 */
[----:B------:R-:W-:Y:S01]  /*24a0*/  PRMT R13, R12, 0x7610, R13 ;  /* 0x000076100c0d7816 */ /* 0x000fe2000000000d */
[----:B------:R-:W-:Y:S01]  /*24b0*/  IMAD.SHL.U32 R12, R76, 0x8, RZ ;  /* 0x000000084c0c7824 */ /* 0x000fe200078e00ff */
[----:B------:R-:W-:-:S03]  /*24c0*/  LEA.HI.X R5, R20, R79, R5, 0x1, P4 ;  /* 0x0000004f14057211 */ /* 0x000fc600020f0c05 */
[----:B------:R0:W-:Y:S02]  /*24d0*/  @P1 STG.E.U16 desc[UR36][R6.64], R13 ;  /* 0x0000000d06001986 */ /* 0x0001e4000c101524 */
[----:B0-----:R-:W-:Y:S01]  /*24e0*/  SHF.L.U64.HI R13, R76, 0x3, R77 ;  /* 0x000000034c0d7819 */ /* 0x001fe2000001024d */
[----:B------:R-:W-:Y:S06]  /*24f0*/  @!P3 BRA `(.L_x_36) ;  /* 0x000000000004b947 */ /* 0x000fec0003800000 */
[----:B------:R0:W5:Y:S02]  /*2500*/  LDG.E.LTC128B.U16 R19, desc[UR36][R4.64+0x2] ;  /* 0x0000022404137981 */ /* 0x000164000c1e1520 */
.L_x_36:
[----:B------:R-:W-:Y:S05]  /*2510*/  BSYNC B1 ;  /* 0x0000000000017941 */ /* 0x000fea0003800000 */
.L_x_35:
[----:B-----5:R-:W-:Y:S01]  /*2520*/  HADD2.F32 R20, -RZ, R19.H0_H0 ;  /* 0x20000013ff147230 */ /* 0x020fe20000004100 */
[----:B------:R-:W-:Y:S01]  /*2530*/  ISETP.GT.AND P2, PT, R0, 0x8, P2 ;  /* 0x000000080000780c */ /* 0x000fe20001744270 */
[----:B------:R-:W-:-:S04]  /*2540*/  IMAD.WIDE.U32 R66, R66, R76, R12 ;  /* 0x0000004c42427225 */ /* 0x000fc800078e000c */
[----:B------:R-:W-:Y:S01]  /*2550*/  FMUL R20, R20, R57 ;  /* 0x0000003914147220 */ /* 0x000fe20000400000 */
[----:B------:R-:W-:Y:S01]  /*2560*/  IMAD.IADD R73, R73, 0x1, R67 ;  /* 0x0000000149497824 */ /* 0x000fe200078e0243 */
[----:B------:R-:W-:Y:S02]  /*2570*/  IADD3 R10, P1, R10, R66, RZ ;  /* 0x000000420a0a7210 */ /* 0x000fe40007f3e0ff */
[----:B------:R-:W-:-:S03]  /*2580*/  FFMA R20, R25, R56, R20 ;  /* 0x0000003819147223 */ /* 0x000fc60000000014 */
[----:B------:R-:W-:Y:S01]  /*2590*/  IMAD.X R11, R73, 0x1, R11, P1 ;  /* 0x00000001490b7824 */ /* 0x000fe200008e060b */
[C---:B------:R-:W-:Y:S02]  /*25a0*/  LEA R12, P1, R10.reuse, R78, 0x1 ;  /* 0x0000004e0a0c7211 */ /* 0x040fe400078208ff */
[----:B------:R-:W-:Y:S02]  /*25b0*/  F2FP.F16.F32.PACK_AB R20, RZ, R20 ;  /* 0x00000014ff14723e */ /* 0x000fe400000000ff */
[----:B------:R-:W-:-:S03]  /*25c0*/  LEA.HI.X R13, R10, R79, R11, 0x1, P1 ;  /* 0x0000004f0a0d7211 */ /* 0x000fc600008f0c0b */
[----:B------:R1:W-:Y:S04]  /*25d0*/  @P3 STG.E.U16 desc[UR36][R6.64+0x2], R20 ;  /* 0x0000021406003986 */ /* 0x0003e8000c101524 */
[----:B------:R-:W2:Y:S01]  /*25e0*/  @P2 LDG.E.LTC128B.U16 R19, desc[UR36][R12.64] ;  /* 0x000000240c132981 */ /* 0x000ea2000c1e1520 */
[----:B------:R-:W-:Y:S01]  /*25f0*/  IADD3 R14, P1, P3, R8, R66, R14 ;  /* 0x00000042080e7210 */ /* 0x000fe20007b3e00e */
[----:B------:R-:W-:Y:S01]  /*2600*/  BSSY B1, `(.L_x_37) ;  /* 0x0000011000017945 */ /* 0x000fe20003800000 */
[C---:B------:R-:W-:Y:S02]  /*2610*/  SHF.L.U64.HI R11, R74.reuse, 0x4, R75 ;  /* 0x000000044a0b7819 */ /* 0x040fe4000001024b */
[----:B------:R-:W-:Y:S02]  /*2620*/  IADD3.X R15, R9, R73, R15, P1, P3 ;  /* 0x00000049090f7210 */ /* 0x000fe40000fe640f */
[----:B------:R-:W-:-:S02]  /*2630*/  LEA R10, P1, R74, R6, 0x4 ;  /* 0x000000064a0a7211 */ /* 0x000fc400078220ff */
[----:B------:R-:W-:Y:S01]  /*2640*/  ISETP.GT.AND P0, PT, R0, 0x8, P0 ;  /* 0x000000080000780c */ /* 0x000fe20000704270 */
[----:B------:R-:W-:-:S04]  /*2650*/  IMAD.WIDE.U32 R14, R2, R72, R14 ;  /* 0x00000048020e7225 */ /* 0x000fc800078e000e */
[----:B------:R-:W-:Y:S02]  /*2660*/  IMAD.X R11, R11, 0x1, R7, P1 ;  /* 0x000000010b0b7824 */ /* 0x000fe400008e0607 */
[----:B------:R-:W-:Y:S02]  /*2670*/  IMAD.IADD R2, R69, 0x1, R15 ;  /* 0x0000000145027824 */ /* 0x000fe400078e020f */
[----:B--2---:R-:W-:-:S05]  /*2680*/  HADD2.F32 R8, -RZ, R19.H0_H0 ;  /* 0x20000013ff087230 */ /* 0x004fca0000004100 */
[----:B------:R-:W-:Y:S01]  /*2690*/  FMUL R9, R8, R57 ;  /* 0x0000003908097220 */ /* 0x000fe20000400000 */
[----:B------:R-:W-:-:S03]  /*26a0*/  LEA R8, P3, R14, R78, 0x1 ;  /* 0x0000004e0e087211 */ /* 0x000fc600078608ff */
[----:B------:R-:W-:-:S05]  /*26b0*/  FFMA R9, R26, R56, R9 ;  /* 0x000000381a097223 */ /* 0x000fca0000000009 */
[----:B------:R-:W-:Y:S02]  /*26c0*/  F2FP.F16.F32.PACK_AB R12, RZ, R9 ;  /* 0x00000009ff0c723e */ /* 0x000fe400000000ff */
[----:B------:R-:W-:-:S03]  /*26d0*/  LEA.HI.X R9, R14, R79, R2, 0x1, P3 ;  /* 0x0000004f0e097211 */ /* 0x000fc600018f0c02 */
[----:B------:R1:W-:Y:S01]  /*26e0*/  @P2 STG.E.U16 desc[UR36][R10.64], R12 ;  /* 0x0000000c0a002986 */ /* 0x0003e2000c101524 */
[----:B------:R-:W-:Y:S05]  /*26f0*/  @!P0 BRA `(.L_x_38) ;  /* 0x0000000000048947 */ /* 0x000fea0003800000 */
[----:B------:R2:W5:Y:S02]  /*2700*/  LDG.E.LTC128B.U16 R19, desc[UR36][R8.64+0x2] ;  /* 0x0000022408137981 */ /* 0x000564000c1e1520 */
.L_x_38:
[----:B------:R-:W-:Y:S05]  /*2710*/  BSYNC B1 ;  /* 0x0000000000017941 */ /* 0x000fea0003800000 */
.L_x_37:
[----:B-----5:R-:W-:Y:S01]  /*2720*/  HADD2.F32 R2, -RZ, R19.H0_H0 ;  /* 0x20000013ff027230 */ /* 0x020fe20000004100 */
[----:B------:R-:W-:Y:S01]  /*2730*/  ISETP.GT.AND P1, PT, R3, 0x8, PT ;  /* 0x000000080300780c */ /* 0x000fe20003f24270 */
[----:B------:R-:W-:Y:S03]  /*2740*/  BSSY B1, `(.L_x_39) ;  /* 0x0000008000017945 */ /* 0x000fe60003800000 */
[----:B------:R-:W-:Y:S01]  /*2750*/  FMUL R2, R2, R57 ;  /* 0x0000003902027220 */ /* 0x000fe20000400000 */
[----:B------:R-:W-:-:S03]  /*2760*/  ISETP.GT.AND P2, PT, R0, RZ, P1 ;  /* 0x000000ff0000720c */ /* 0x000fc60000f44270 */
[----:B------:R-:W-:-:S05]  /*2770*/  FFMA R2, R27, R56, R2 ;  /* 0x000000381b027223 */ /* 0x000fca0000000002 */
[----:B------:R-:W-:-:S05]  /*2780*/  F2FP.F16.F32.PACK_AB R2, RZ, R2 ;  /* 0x00000002ff02723e */ /* 0x000fca00000000ff */
[----:B------:R3:W-:Y:S01]  /*2790*/  @P0 STG.E.U16 desc[UR36][R10.64+0x2], R2 ;  /* 0x000002020a000986 */ /* 0x0007e2000c101524 */
[----:B------:R-:W-:Y:S05]  /*27a0*/  @!P2 BRA `(.L_x_40) ;  /* 0x000000000004a947 */ /* 0x000fea0003800000 */
[----:B------:R4:W5:Y:S02]  /*27b0*/  LDG.E.LTC128B.U16 R19, desc[UR36][R4.64+0x10] ;  /* 0x0000102404137981 */ /* 0x000964000c1e1520 */
.L_x_40:
[----:B------:R-:W-:Y:S05]  /*27c0*/  BSYNC B1 ;  /* 0x0000000000017941 */ /* 0x000fea0003800000 */
.L_x_39:
[----:B---3-5:R-:W-:Y:S01]  /*27d0*/  HADD2.F32 R2, -RZ, R19.H0_H0 ;  /* 0x20000013ff027230 */ /* 0x028fe20000004100 */
        /* <DEDUP_REMOVED lines=9> */
.L_x_42:
[----:B------:R-:W-:Y:S05]  /*2870*/  BSYNC B1 ;  /* 0x0000000000017941 */ /* 0x000fea0003800000 */
.L_x_41:
[----:B-----5:R-:W-:Y:S01]  /*2880*/  HADD2.F32 R2, -RZ, R19.H0_H0 ;  /* 0x20000013ff027230 */ /* 0x020fe20000004100 */
[----:B------:R-:W-:Y:S01]  /*2890*/  ISETP.GT.AND P1, PT, R0, 0x8, P1 ;  /* 0x000000080000780c */ /* 0x000fe20000f24270 */
[----:B------:R-:W-:Y:S03]  /*28a0*/  BSSY B1, `(.L_x_43) ;  /* 0x0000007000017945 */ /* 0x000fe60003800000 */
[----:B------:R-:W-:-:S04]  /*28b0*/  FMUL R2, R2, R57 ;  /* 0x0000003902027220 */ /* 0x000fc80000400000 */
[----:B------:R-:W-:-:S05]  /*28c0*/  FFMA R2, R29, R56, R2 ;  /* 0x000000381d027223 */ /* 0x000fca0000000002 */
[----:B------:R-:W-:-:S05]  /*28d0*/  F2FP.F16.F32.PACK_AB R2, RZ, R2 ;  /* 0x00000002ff02723e */ /* 0x000fca00000000ff */
[----:B------:R0:W-:Y:S01]  /*28e0*/  @P3 STG.E.U16 desc[UR36][R6.64+0x12], R2 ;  /* 0x0000120206003986 */ /* 0x0001e2000c101524 */
[----:B------:R-:W-:Y:S05]  /*28f0*/  @!P1 BRA `(.L_x_44) ;  /* 0x0000000000049947 */ /* 0x000fea0003800000 */
[----:B------:R0:W5:Y:S02]  /*2900*/  LDG.E.LTC128B.U16 R19, desc[UR36][R8.64+0x10] ;  /* 0x0000102408137981 */ /* 0x000164000c1e1520 */
.L_x_44:
[----:B------:R-:W-:Y:S05]  /*2910*/  BSYNC B1 ;  /* 0x0000000000017941 */ /* 0x000fea0003800000 */
.L_x_43:
[----:B0----5:R-:W-:Y:S01]  /*2920*/  HADD2.F32 R2, -RZ, R19.H0_H0 ;  /* 0x20000013ff027230 */ /* 0x021fe20000004100 */
[----:B------:R-:W-:Y:S01]  /*2930*/  ISETP.GT.AND P0, PT, R0, 0x8, P0 ;  /* 0x000000080000780c */ /* 0x000fe20000704270 */
[----:B------:R-:W-:Y:S03]  /*2940*/  BSSY B1, `(.L_x_45) ;  /* 0x0000007000017945 */ /* 0x000fe60003800000 */
[----:B---3--:R-:W-:-:S04]  /*2950*/  FMUL R13, R2, R57 ;  /* 0x00000039020d7220 */ /* 0x008fc80000400000 */
[----:B------:R-:W-:-:S05]  /*2960*/  FFMA R13, R30, R56, R13 ;  /* 0x000000381e0d7223 */ /* 0x000fca000000000d */
[----:B------:R-:W-:-:S05]  /*2970*/  F2FP.F16.F32.PACK_AB R13, RZ, R13 ;  /* 0x0000000dff0d723e */ /* 0x000fca00000000ff */
[----:B------:R0:W-:Y:S01]  /*2980*/  @P1 STG.E.U16 desc[UR36][R10.64+0x10], R13 ;  /* 0x0000100d0a001986 */ /* 0x0001e2000c101524 */
[----:B------:R-:W-:Y:S05]  /*2990*/  @!P0 BRA `(.L_x_46) ;  /* 0x0000000000048947 */ /* 0x000fea0003800000 */
[----:B------:R3:W5:Y:S02]  /*29a0*/  LDG.E.LTC128B.U16 R19, desc[UR36][R8.64+0x12] ;  /* 0x0000122408137981 */ /* 0x000764000c1e1520 */
.L_x_46:
[----:B------:R-:W-:Y:S05]  /*29b0*/  BSYNC B1 ;  /* 0x0000000000017941 */ /* 0x000fea0003800000 */
.L_x_45:
        /* <DEDUP_REMOVED lines=10> */
.L_x_48:
[----:B------:R-:W-:Y:S05]  /*2a60*/  BSYNC B1 ;  /* 0x0000000000017941 */ /* 0x000fea0003800000 */
.L_x_47:
[----:B0----5:R-:W-:Y:S01]  /*2a70*/  HADD2.F32 R2, -RZ, R19.H0_H0 ;  /* 0x20000013ff027230 */ /* 0x021fe20000004100 */
        /* <DEDUP_REMOVED lines=9> */
.L_x_50:
[----:B------:R-:W-:Y:S05]  /*2b10*/  BSYNC B1 ;  /* 0x0000000000017941 */ /* 0x000fea0003800000 */
.L_x_49:
        /* <DEDUP_REMOVED lines=9> */
.L_x_52:
[----:B------:R-:W-:Y:S05]  /*2bb0*/  BSYNC B1 ;  /* 0x0000000000017941 */ /* 0x000fea0003800000 */
.L_x_51:
[----:B0----5:R-:W-:Y:S01]  /*2bc0*/  HADD2.F32 R2, -RZ, R19.H0_H0 ;  /* 0x20000013ff027230 */ /* 0x021fe20000004100 */
        /* <DEDUP_REMOVED lines=8> */
.L_x_54:
[----:B------:R-:W-:Y:S05]  /*2c50*/  BSYNC B1 ;  /* 0x0000000000017941 */ /* 0x000fea0003800000 */
.L_x_53:
        /* <DEDUP_REMOVED lines=10> */
.L_x_56:
[----:B------:R-:W-:Y:S05]  /*2d00*/  BSYNC B1 ;  /* 0x0000000000017941 */ /* 0x000fea0003800000 */
.L_x_55:
        /* <DEDUP_REMOVED lines=10> */
.L_x_58:
[----:B------:R-:W-:Y:S05]  /*2db0*/  BSYNC B1 ;  /* 0x0000000000017941 */ /* 0x000fea0003800000 */
.L_x_57:
        /* <DEDUP_REMOVED lines=9> */
.L_x_60:
[----:B------:R-:W-:Y:S05]  /*2e50*/  BSYNC B1 ;  /* 0x0000000000017941 */ /* 0x000fea0003800000 */
.L_x_59:
        /* <DEDUP_REMOVED lines=9> */
.L_x_62:
[----:B------:R-:W-:Y:S05]  /*2ef0*/  BSYNC B1 ;  /* 0x0000000000017941 */ /* 0x000fea0003800000 */
.L_x_61:
        /* <DEDUP_REMOVED lines=10> */
.L_x_64:
[----:B------:R-:W-:Y:S05]  /*2fa0*/  BSYNC B1 ;  /* 0x0000000000017941 */ /* 0x000fea0003800000 */
.L_x_63:
        /* <DEDUP_REMOVED lines=10> */
.L_x_66:
[----:B------:R-:W-:Y:S05]  /*3050*/  BSYNC B1 ;  /* 0x0000000000017941 */ /* 0x000fea0003800000 */
.L_x_65:
        /* <DEDUP_REMOVED lines=9> */
.L_x_68:
[----:B------:R-:W-:Y:S05]  /*30f0*/  BSYNC B1 ;  /* 0x0000000000017941 */ /* 0x000fea0003800000 */
.L_x_67:
        /* <DEDUP_REMOVED lines=9> */
.L_x_70:
[----:B------:R-:W-:Y:S05]  /*3190*/  BSYNC B1 ;  /* 0x0000000000017941 */ /* 0x000fea0003800000 */
.L_x_69:
        /* <DEDUP_REMOVED lines=10> */
.L_x_72:
[----:B------:R-:W-:Y:S05]  /*3240*/  BSYNC B1 ;  /* 0x0000000000017941 */ /* 0x000fea0003800000 */
.L_x_71:
        /* <DEDUP_REMOVED lines=10> */
.L_x_74:
[----:B------:R-:W-:Y:S05]  /*32f0*/  BSYNC B1 ;  /* 0x0000000000017941 */ /* 0x000fea0003800000 */
.L_x_73:
        /* <DEDUP_REMOVED lines=9> */
.L_x_76:
[----:B------:R-:W-:Y:S05]  /*3390*/  BSYNC B1 ;  /* 0x0000000000017941 */ /* 0x000fea0003800000 */
.L_x_75:
        /* <DEDUP_REMOVED lines=9> */
.L_x_78:
[----:B------:R-:W-:Y:S05]  /*3430*/  BSYNC B1 ;  /* 0x0000000000017941 */ /* 0x000fea0003800000 */
.L_x_77:
        /* <DEDUP_REMOVED lines=10> */
.L_x_80:
[----:B------:R-:W-:Y:S05]  /*34e0*/  BSYNC B1 ;  /* 0x0000000000017941 */ /* 0x000fea0003800000 */
.L_x_79:
        /* <DEDUP_REMOVED lines=10> */
.L_x_82:
[----:B------:R-:W-:Y:S05]  /*3590*/  BSYNC B1 ;  /* 0x0000000000017941 */ /* 0x000fea0003800000 */
.L_x_81:
        /* <DEDUP_REMOVED lines=9> */
.L_x_84:
[----:B------:R-:W-:Y:S05]  /*3630*/  BSYNC B1 ;  /* 0x0000000000017941 */ /* 0x000fea0003800000 */
.L_x_83:
        /* <DEDUP_REMOVED lines=9> */
.L_x_86:
[----:B------:R-:W-:Y:S05]  /*36d0*/  BSYNC B1 ;  /* 0x0000000000017941 */ /* 0x000fea0003800000 */
.L_x_85:
        /* <DEDUP_REMOVED lines=10> */
.L_x_88:
[----:B------:R-:W-:Y:S05]  /*3780*/  BSYNC B1 ;  /* 0x0000000000017941 */ /* 0x000fea0003800000 */
.L_x_87:
[----:B0----5:R-:W-:Y:S01]  /*3790*/  HADD2.F32 R2, -RZ, R19.H0_H0 ;  /* 0x20000013ff027230 */ /* 0x021fe20000004100 */
[----:B------:R-:W-:Y:S01]  /*37a0*/  ISETP.GT.AND P0, PT, R3, 0x39, PT ;  /* 0x000000390300780c */ /* 0x000fe20003f04270 */
[----:B------:R-:W-:Y:S01]  /*37b0*/  @P2 IMAD.MOV.U32 R3, RZ, RZ, R7 ;  /* 0x000000ffff032224 */ /* 0x000fe200078e0007 */
[----:B------:R-:W-:Y:S02]  /*37c0*/  BSSY B1, `(.L_x_89) ;  /* 0x0000009000017945 */ /* 0x000fe40003800000 */
[----:B------:R-:W-:Y:S01]  /*37d0*/  FMUL R13, R2, R57 ;  /* 0x00000039020d7220 */ /* 0x000fe20000400000 */
[----:B------:R-:W-:Y:S01]  /*37e0*/  @P2 IMAD.MOV.U32 R2, RZ, RZ, R6 ;  /* 0x000000ffff022224 */ /* 0x000fe200078e0006 */
[----:B------:R-:W-:Y:S02]  /*37f0*/  ISETP.GT.AND P3, PT, R0, RZ, P0 ;  /* 0x000000ff0000720c */ /* 0x000fe40000764270 */
[----:B------:R-:W-:-:S05]  /*3800*/  FFMA R13, R52, R56, R13 ;  /* 0x00000038340d7223 */ /* 0x000fca000000000d */
[----:B------:R-:W-:-:S05]  /*3810*/  F2FP.F16.F32.PACK_AB R13, RZ, R13 ;  /* 0x0000000dff0d723e */ /* 0x000fca00000000ff */
[----:B------:R0:W-:Y:S01]  /*3820*/  @P2 STG.E.U16 desc[UR36][R2.64+0x70], R13 ;  /* 0x0000700d02002986 */ /* 0x0001e2000c101524 */
[----:B------:R-:W-:Y:S05]  /*3830*/  @!P3 BRA `(.L_x_90) ;  /* 0x000000000004b947 */ /* 0x000fea0003800000 */
[----:B------:R0:W5:Y:S02]  /*3840*/  LDG.E.LTC128B.U16 R19, desc[UR36][R4.64+0x72] ;  /* 0x0000722404137981 */ /* 0x000164000c1e1520 */
.L_x_90:
[----:B------:R-:W-:Y:S05]  /*3850*/  BSYNC B1 ;  /* 0x0000000000017941 */ /* 0x000fea0003800000 */
.L_x_89:
        /* <DEDUP_REMOVED lines=9> */
.L_x_92:
[----:B------:R-:W-:Y:S05]  /*38f0*/  BSYNC B1 ;  /* 0x0000000000017941 */ /* 0x000fea0003800000 */
.L_x_91:
[----:B0----5:R-:W-:Y:S01]  /*3900*/  HADD2.F32 R2, -RZ, R19.H0_H0 ;  /* 0x20000013ff027230 */ /* 0x021fe20000004100 */
[----:B------:R-:W-:Y:S01]  /*3910*/  ISETP.GT.AND P0, PT, R0, 0x8, P0 ;  /* 0x000000080000780c */ /* 0x000fe20000704270 */
[----:B------:R-:W-:Y:S03]  /*3920*/  BSSY B1, `(.L_x_93) ;  /* 0x000000a000017945 */ /* 0x000fe60003800000 */
[----:B------:R-:W-:Y:S01]  /*3930*/  FMUL R3, R2, R57 ;  /* 0x0000003902037220 */ /* 0x000fe20000400000 */
[----:B------:R-:W-:-:S03]  /*3940*/  @P1 IMAD.MOV.U32 R2, RZ, RZ, R10 ;  /* 0x000000ffff021224 */ /* 0x000fc600078e000a */
[----:B------:R-:W-:-:S05]  /*3950*/  FFMA R3, R54, R56, R3 ;  /* 0x0000003836037223 */ /* 0x000fca0000000003 */
[----:B------:R-:W-:-:S04]  /*3960*/  F2FP.F16.F32.PACK_AB R3, RZ, R3 ;  /* 0x00000003ff03723e */ /* 0x000fc800000000ff */
[----:B----4-:R-:W-:Y:S01]  /*3970*/  PRMT R4, R3, 0x7610, R4 ;  /* 0x0000761003047816 */ /* 0x010fe20000000004 */
[----:B------:R-:W-:-:S05]  /*3980*/  @P1 IMAD.MOV.U32 R3, RZ, RZ, R11 ;  /* 0x000000ffff031224 */ /* 0x000fca00078e000b */
[----:B------:R0:W-:Y:S01]  /*3990*/  @P1 STG.E.U16 desc[UR36][R2.64+0x70], R4 ;  /* 0x0000700402001986 */ /* 0x0001e2000c101524 */
[----:B------:R-:W-:Y:S05]  /*39a0*/  @!P0 BRA `(.L_x_94) ;  /* 0x0000000000048947 */ /* 0x000fea0003800000 */
[----:B------:R4:W5:Y:S02]  /*39b0*/  LDG.E.LTC128B.U16 R19, desc[UR36][R8.64+0x72] ;  /* 0x0000722408137981 */ /* 0x000964000c1e1520 */
.L_x_94:
[----:B------:R-:W-:Y:S05]  /*39c0*/  BSYNC B1 ;  /* 0x0000000000017941 */ /* 0x000fea0003800000 */
.L_x_93:
[----:B------:R-:W-:Y:S05]  /*39d0*/  @!P0 BRA `(.L_x_95) ;  /* 0x0000000800a88947 */ /* 0x000fea0003800000 */
[----:B-----5:R-:W-:-:S05]  /*39e0*/  HADD2.F32 R0, -RZ, R19.H0_H0 ;  /* 0x20000013ff007230 */ /* 0x020fca0000004100 */
[----:B------:R-:W-:-:S04]  /*39f0*/  FMUL R0, R0, R57 ;  /* 0x0000003900007220 */ /* 0x000fc80000400000 */
[----:B------:R-:W-:-:S05]  /*3a00*/  FFMA R0, R55, R56, R0 ;  /* 0x0000003837007223 */ /* 0x000fca0000000000 */
[----:B------:R-:W-:-:S05]  /*3a10*/  F2FP.F16.F32.PACK_AB R0, RZ, R0 ;  /* 0x00000000ff00723e */ /* 0x000fca00000000ff */
[----:B------:R0:W-:Y:S01]  /*3a20*/  STG.E.U16 desc[UR36][R10.64+0x72], R0 ;  /* 0x000072000a007986 */ /* 0x0001e2000c101524 */
[----:B------:R-:W-:Y:S05]  /*3a30*/  BRA `(.L_x_95) ;  /* 0x0000000800907947 */ /* 0x000fea0003800000 */
.L_x_34:
[----:B------:R-:W-:Y:S01]  /*3a40*/  ISETP.GT.AND P0, PT, R3, 0x1, PT ;  /* 0x000000010300780c */ /* 0x000fe20003f04270 */
[----:B------:R-:W-:Y:S01]  /*3a50*/  ULDC.64 UR4, c[0x0][0x5c0] ;  /* 0x0001700000047ab9 */ /* 0x000fe20000000a00 */
[-C--:B------:R-:W-:Y:S01]  /*3a60*/  FMUL R24, R24, R56.reuse ;  /* 0x0000003818187220 */ /* 0x080fe20000400000 */
[-C--:B------:R-:W-:Y:S01]  /*3a70*/  FMUL R25, R25, R56.reuse ;  /* 0x0000003819197220 */ /* 0x080fe20000400000 */
[----:B------:R-:W-:Y:S01]  /*3a80*/  ISETP.GT.AND P3, PT, R0, RZ, P0 ;  /* 0x000000ff0000720c */ /* 0x000fe20000764270 */
[-C--:B------:R-:W-:Y:S01]  /*3a90*/  FMUL R26, R26, R56.reuse ;  /* 0x000000381a1a7220 */ /* 0x080fe20000400000 */
[----:B------:R-:W-:Y:S01]  /*3aa0*/  LEA R4, P4, R68, UR4, 0x1 ;  /* 0x0000000444047c11 */ /* 0x000fe2000f8808ff */
[----:B------:R-:W-:Y:S01]  /*3ab0*/  FMUL R27, R27, R56 ;  /* 0x000000381b1b7220 */ /* 0x000fe20000400000 */
[----:B------:R-:W-:Y:S01]  /*3ac0*/  F2FP.F16.F32.PACK_AB R24, RZ, R24 ;  /* 0x00000018ff18723e */ /* 0x000fe200000000ff */
[-C--:B------:R-:W-:Y:S01]  /*3ad0*/  FMUL R28, R28, R56.reuse ;  /* 0x000000381c1c7220 */ /* 0x080fe20000400000 */
[----:B------:R-:W-:Y:S01]  /*3ae0*/  LEA.HI.X R5, R68, UR5, R7, 0x1, P4 ;  /* 0x0000000544057c11 */ /* 0x000fe2000a0f0c07 */
[-C--:B------:R-:W-:Y:S01]  /*3af0*/  FMUL R29, R29, R56.reuse ;  /* 0x000000381d1d7220 */ /* 0x080fe20000400000 */
[----:B------:R-:W-:Y:S01]  /*3b00*/  F2FP.F16.F32.PACK_AB R25, RZ, R25 ;  /* 0x00000019ff19723e */ /* 0x000fe200000000ff */
[-C--:B------:R-:W-:Y:S01]  /*3b10*/  FMUL R30, R30, R56.reuse ;  /* 0x000000381e1e7220 */ /* 0x080fe20000400000 */
[----:B------:R-:W-:Y:S01]  /*3b20*/  SHF.L.U64.HI R75, R74, 0x4, R75 ;  /* 0x000000044a4b7819 */ /* 0x000fe2000001024b */
[----:B------:R-:W-:Y:S01]  /*3b30*/  @P1 STG.E.U16 desc[UR36][R4.64], R24 ;  /* 0x0000001804001986 */ /* 0x000fe2000c101524 */
[----:B------:R-:W-:Y:S01]  /*3b40*/  ISETP.GT.AND P1, PT, R3, 0x8, PT ;  /* 0x000000080300780c */ /* 0x000fe20003f24270 */
[----:B------:R-:W-:Y:S01]  /*3b50*/  FMUL R31, R31, R56 ;  /* 0x000000381f1f7220 */ /* 0x000fe20000400000 */
[----:B------:R-:W-:Y:S01]  /*3b60*/  ISETP.GT.AND P4, PT, R0, 0x8, P0 ;  /* 0x000000080000780c */ /* 0x000fe20000784270 */
[----:B------:R-:W-:Y:S01]  /*3b70*/  @P3 STG.E.U16 desc[UR36][R4.64+0x2], R25 ;  /* 0x0000021904003986 */ /* 0x000fe2000c101524 */
[----:B------:R-:W-:Y:S01]  /*3b80*/  LEA R6, P3, R74, R4, 0x4 ;  /* 0x000000044a067211 */ /* 0x000fe200078620ff */
[-C--:B------:R-:W-:Y:S01]  /*3b90*/  FMUL R32, R32, R56.reuse ;  /* 0x0000003820207220 */ /* 0x080fe20000400000 */
[C---:B------:R-:W-:Y:S01]  /*3ba0*/  ISETP.GT.AND P2, PT, R0.reuse, 0x8, P2 ;  /* 0x000000080000780c */ /* 0x040fe20001744270 */
[-C--:B------:R-:W-:Y:S01]  /*3bb0*/  FMUL R33, R33, R56.reuse ;  /* 0x0000003821217220 */ /* 0x080fe20000400000 */
[----:B------:R-:W-:Y:S01]  /*3bc0*/  ISETP.GT.AND P0, PT, R3, 0x9, PT ;  /* 0x000000090300780c */ /* 0x000fe20003f04270 */
[----:B------:R-:W-:Y:S01]  /*3bd0*/  IMAD.X R7, R75, 0x1, R5, P3 ;  /* 0x000000014b077824 */ /* 0x000fe200018e0605 */
[----:B------:R-:W-:Y:S01]  /*3be0*/  ISETP.GT.AND P5, PT, R0, RZ, P1 ;  /* 0x000000ff0000720c */ /* 0x000fe20000fa4270 */
[-C--:B------:R-:W-:Y:S01]  /*3bf0*/  FMUL R34, R34, R56.reuse ;  /* 0x0000003822227220 */ /* 0x080fe20000400000 */
[----:B------:R-:W-:Y:S01]  /*3c00*/  ISETP.GT.AND P3, PT, R0, RZ, P0 ;  /* 0x000000ff0000720c */ /* 0x000fe20000764270 */
[----:B------:R-:W-:Y:S01]  /*3c10*/  FMUL R35, R35, R56 ;  /* 0x0000003823237220 */ /* 0x000fe20000400000 */
[----:B------:R-:W-:Y:S01]  /*3c20*/  F2FP.F16.F32.PACK_AB R26, RZ, R26 ;  /* 0x0000001aff1a723e */ /* 0x000fe200000000ff */
[-C--:B------:R-:W-:Y:S01]  /*3c30*/  FMUL R36, R36, R56.reuse ;  /* 0x0000003824247220 */ /* 0x080fe20000400000 */
[----:B------:R-:W-:Y:S01]  /*3c40*/  F2FP.F16.F32.PACK_AB R27, RZ, R27 ;  /* 0x0000001bff1b723e */ /* 0x000fe200000000ff */
[----:B------:R-:W-:Y:S01]  /*3c50*/  FMUL R37, R37, R56 ;  /* 0x0000003825257220 */ /* 0x000fe20000400000 */
[----:B------:R-:W-:Y:S01]  /*3c60*/  F2FP.F16.F32.PACK_AB R28, RZ, R28 ;  /* 0x0000001cff1c723e */ /* 0x000fe200000000ff */
[----:B------:R-:W-:Y:S01]  /*3c70*/  @P2 STG.E.U16 desc[UR36][R6.64], R26 ;  /* 0x0000001a06002986 */ /* 0x000fe2000c101524 */
[----:B------:R-:W-:Y:S01]  /*3c80*/  F2FP.F16.F32.PACK_AB R29, RZ, R29 ;  /* 0x0000001dff1d723e */ /* 0x000fe200000000ff */
[-C--:B------:R-:W-:Y:S01]  /*3c90*/  FMUL R38, R38, R56.reuse ;  /* 0x0000003826267220 */ /* 0x080fe20000400000 */
[C---:B------:R-:W-:Y:S01]  /*3ca0*/  ISETP.GT.AND P2, PT, R0.reuse, 0x8, P1 ;  /* 0x000000080000780c */ /* 0x040fe20000f44270 */
[----:B------:R-:W-:Y:S01]  /*3cb0*/  @P4 STG.E.U16 desc[UR36][R6.64+0x2], R27 ;  /* 0x0000021b06004986 */ /* 0x000fe2000c101524 */
[----:B------:R-:W-:Y:S01]  /*3cc0*/  ISETP.GT.AND P1, PT, R3, 0x10, PT ;  /* 0x000000100300780c */ /* 0x000fe20003f24270 */
[----:B------:R-:W-:Y:S01]  /*3cd0*/  FMUL R39, R39, R56 ;  /* 0x0000003827277220 */ /* 0x000fe20000400000 */
[----:B------:R-:W-:Y:S01]  /*3ce0*/  F2FP.F16.F32.PACK_AB R30, RZ, R30 ;  /* 0x0000001eff1e723e */ /* 0x000fe200000000ff */
[----:B------:R-:W-:Y:S01]  /*3cf0*/  @P5 STG.E.U16 desc[UR36][R4.64+0x10], R28 ;  /* 0x0000101c04005986 */ /* 0x000fe2000c101524 */
[----:B------:R-:W-:Y:S01]  /*3d00*/  ISETP.GT.AND P4, PT, R0, RZ, P1 ;  /* 0x000000ff0000720c */ /* 0x000fe20000f84270 */
[-C--:B------:R-:W-:Y:S01]  /*3d10*/  FMUL R40, R40, R56.reuse ;  /* 0x0000003828287220 */ /* 0x080fe20000400000 */
[----:B------:R-:W-:Y:S01]  /*3d20*/  F2FP.F16.F32.PACK_AB R31, RZ, R31 ;  /* 0x0000001fff1f723e */ /* 0x000fe200000000ff */
[----:B------:R-:W-:Y:S01]  /*3d30*/  @P3 STG.E.U16 desc[UR36][R4.64+0x12], R29 ;  /* 0x0000121d04003986 */ /* 0x000fe2000c101524 */
[----:B------:R-:W-:Y:S01]  /*3d40*/  ISETP.GT.AND P3, PT, R0, 0x8, P0 ;  /* 0x000000080000780c */ /* 0x000fe20000764270 */
[----:B------:R-:W-:Y:S01]  /*3d50*/  FMUL R41, R41, R56 ;  /* 0x0000003829297220 */ /* 0x000fe20000400000 */
[----:B------:R-:W-:Y:S01]  /*3d60*/  ISETP.GT.AND P0, PT, R3, 0x11, PT ;  /* 0x000000110300780c */ /* 0x000fe20003f04270 */
[----:B------:R-:W-:Y:S01]  /*3d70*/  @P2 STG.E.U16 desc[UR36][R6.64+0x10], R30 ;  /* 0x0000101e06002986 */ /* 0x000fe2000c101524 */
[----:B------:R-:W-:Y:S01]  /*3d80*/  F2FP.F16.F32.PACK_AB R32, RZ, R32 ;  /* 0x00000020ff20723e */ /* 0x000fe200000000ff */
[-C--:B------:R-:W-:Y:S01]  /*3d90*/  FMUL R42, R42, R56.reuse ;  /* 0x000000382a2a7220 */ /* 0x080fe20000400000 */
[C---:B------:R-:W-:Y:S01]  /*3da0*/  ISETP.GT.AND P5, PT, R0.reuse, RZ, P0 ;  /* 0x000000ff0000720c */ /* 0x040fe200007a4270 */
[-C--:B------:R-:W-:Y:S01]  /*3db0*/  FMUL R43, R43, R56.reuse ;  /* 0x000000382b2b7220 */ /* 0x080fe20000400000 */
[----:B------:R-:W-:Y:S01]  /*3dc0*/  ISETP.GT.AND P2, PT, R0, 0x8, P1 ;  /* 0x000000080000780c */ /* 0x000fe20000f44270 */
[-C--:B------:R-:W-:Y:S01]  /*3dd0*/  FMUL R44, R44, R56.reuse ;  /* 0x000000382c2c7220 */ /* 0x080fe20000400000 */
[----:B------:R-:W-:Y:S01]  /*3de0*/  ISETP.GT.AND P1, PT, R3, 0x18, PT ;  /* 0x000000180300780c */ /* 0x000fe20003f24270 */
[-C--:B------:R-:W-:Y:S01]  /*3df0*/  FMUL R45, R45, R56.reuse ;  /* 0x000000382d2d7220 */ /* 0x080fe20000400000 */
[----:B------:R-:W-:Y:S01]  /*3e00*/  F2FP.F16.F32.PACK_AB R33, RZ, R33 ;  /* 0x00000021ff21723e */ /* 0x000fe200000000ff */
[----:B------:R-:W-:Y:S01]  /*3e10*/  @P3 STG.E.U16 desc[UR36][R6.64+0x12], R31 ;  /* 0x0000121f06003986 */ /* 0x000fe2000c101524 */
[----:B------:R-:W-:Y:S01]  /*3e20*/  ISETP.GT.AND P3, PT, R0, 0x8, P0 ;  /* 0x000000080000780c */ /* 0x000fe20000764270 */
[-C--:B------:R-:W-:Y:S01]  /*3e30*/  FMUL R46, R46, R56.reuse ;  /* 0x000000382e2e7220 */ /* 0x080fe20000400000 */
[----:B------:R-:W-:Y:S01]  /*3e40*/  ISETP.GT.AND P0, PT, R3, 0x19, PT ;  /* 0x000000190300780c */ /* 0x000fe20003f04270 */
[----:B------:R-:W-:Y:S01]  /*3e50*/  @P4 STG.E.U16 desc[UR36][R4.64+0x20], R32 ;  /* 0x0000202004004986 */ /* 0x000fe2000c101524 */
[C---:B------:R-:W-:Y:S01]  /*3e60*/  ISETP.GT.AND P4, PT, R0.reuse, RZ, P1 ;  /* 0x000000ff0000720c */ /* 0x040fe20000f84270 */
[----:B------:R-:W-:Y:S01]  /*3e70*/  FMUL R47, R47, R56 ;  /* 0x000000382f2f7220 */ /* 0x000fe20000400000 */
[----:B------:R-:W-:Y:S01]  /*3e80*/  F2FP.F16.F32.PACK_AB R34, RZ, R34 ;  /* 0x00000022ff22723e */ /* 0x000fe200000000ff */
[----:B------:R-:W-:Y:S01]  /*3e90*/  @P5 STG.E.U16 desc[UR36][R4.64+0x22], R33 ;  /* 0x0000222104005986 */ /* 0x000fe2000c101524 */
[----:B------:R-:W-:Y:S01]  /*3ea0*/  ISETP.GT.AND P5, PT, R0, RZ, P0 ;  /* 0x000000ff0000720c */ /* 0x000fe200007a4270 */
[----:B------:R-:W-:Y:S01]  /*3eb0*/  FMUL R48, R48, R56 ;  /* 0x0000003830307220 */ /* 0x000fe20000400000 */
[----:B------:R-:W-:Y:S01]  /*3ec0*/  F2FP.F16.F32.PACK_AB R35, RZ, R35 ;  /* 0x00000023ff23723e */ /* 0x000fe200000000ff */
[----:B------:R-:W-:Y:S01]  /*3ed0*/  @P2 STG.E.U16 desc[UR36][R6.64+0x20], R34 ;  /* 0x0000202206002986 */ /* 0x000fe2000c101524 */
[----:B------:R-:W-:Y:S01]  /*3ee0*/  F2FP.F16.F32.PACK_AB R36, RZ, R36 ;  /* 0x00000024ff24723e */ /* 0x000fe200000000ff */
[-C--:B------:R-:W-:Y:S01]  /*3ef0*/  FMUL R49, R49, R56.reuse ;  /* 0x0000003831317220 */ /* 0x080fe20000400000 */
[----:B------:R-:W-:Y:S01]  /*3f00*/  ISETP.GT.AND P2, PT, R0, 0x8, P1 ;  /* 0x000000080000780c */ /* 0x000fe20000f44270 */
[----:B------:R-:W-:Y:S01]  /*3f10*/  @P3 STG.E.U16 desc[UR36][R6.64+0x22], R35 ;  /* 0x0000222306003986 */ /* 0x000fe2000c101524 */
[----:B------:R-:W-:Y:S01]  /*3f20*/  ISETP.GT.AND P1, PT, R3, 0x20, PT ;  /* 0x000000200300780c */ /* 0x000fe20003f24270 */
[-C--:B------:R-:W-:Y:S01]  /*3f30*/  FMUL R50, R50, R56.reuse ;  /* 0x0000003832327220 */ /* 0x080fe20000400000 */
[----:B------:R-:W-:Y:S01]  /*3f40*/  F2FP.F16.F32.PACK_AB R37, RZ, R37 ;  /* 0x00000025ff25723e */ /* 0x000fe200000000ff */
[----:B------:R-:W-:Y:S01]  /*3f50*/  @P4 STG.E.U16 desc[UR36][R4.64+0x30], R36 ;  /* 0x0000302404004986 */ /* 0x000fe2000c101524 */
[C---:B------:R-:W-:Y:S01]  /*3f60*/  ISETP.GT.AND P3, PT, R0.reuse, 0x8, P0 ;  /* 0x000000080000780c */ /* 0x040fe20000764270 */
[-C--:B------:R-:W-:Y:S01]  /*3f70*/  FMUL R51, R51, R56.reuse ;  /* 0x0000003833337220 */ /* 0x080fe20000400000 */
[----:B------:R-:W-:Y:S01]  /*3f80*/  ISETP.GT.AND P0, PT, R3, 0x21, PT ;  /* 0x000000210300780c */ /* 0x000fe20003f04270 */
[----:B------:R-:W-:Y:S01]  /*3f90*/  @P5 STG.E.U16 desc[UR36][R4.64+0x32], R37 ;  /* 0x0000322504005986 */ /* 0x000fe2000c101524 */
        /* <DEDUP_REMOVED lines=10> */
[----:B------:R-:W-:-:S02]  /*4040*/  F2FP.F16.F32.PACK_AB R41, RZ, R41 ;  /* 0x00000029ff29723e */ /* 0x000fc400000000ff */
[C---:B------:R-:W-:Y:S01]  /*4050*/  ISETP.GT.AND P1, PT, R0.reuse, 0x8, P1 ;  /* 0x000000080000780c */ /* 0x040fe20000f24270 */
[----:B------:R-:W-:Y:S01]  /*4060*/  @P3 STG.E.U16 desc[UR36][R6.64+0x32], R39 ;  /* 0x0000322706003986 */ /* 0x000fe2000c101524 */
[C---:B------:R-:W-:Y:S02]  /*4070*/  ISETP.GT.AND P2, PT, R0.reuse, 0x8, P0 ;  /* 0x000000080000780c */ /* 0x040fe40000744270 */
[C---:B------:R-:W-:Y:S01]  /*4080*/  ISETP.GT.AND P0, PT, R3.reuse, 0x29, PT ;  /* 0x000000290300780c */ /* 0x040fe20003f04270 */
[----:B------:R-:W-:Y:S01]  /*4090*/  @P4 STG.E.U16 desc[UR36][R4.64+0x40], R40 ;  /* 0x0000402804004986 */ /* 0x000fe2000c101524 */
[----:B------:R-:W-:Y:S02]  /*40a0*/  ISETP.GT.AND P4, PT, R3, 0x28, PT ;  /* 0x000000280300780c */ /* 0x000fe40003f84270 */
[----:B------:R-:W-:Y:S01]  /*40b0*/  F2FP.F16.F32.PACK_AB R42, RZ, R42 ;  /* 0x0000002aff2a723e */ /* 0x000fe200000000ff */
[----:B------:R-:W-:Y:S01]  /*40c0*/  @P5 STG.E.U16 desc[UR36][R4.64+0x42], R41 ;  /* 0x0000422904005986 */ /* 0x000fe2000c101524 */
[----:B------:R-:W-:-:S02]  /*40d0*/  ISETP.GT.AND P5, PT, R0, RZ, P4 ;  /* 0x000000ff0000720c */ /* 0x000fc400027a4270 */
[C---:B------:R-:W-:Y:S01]  /*40e0*/  ISETP.GT.AND P3, PT, R0.reuse, RZ, P0 ;  /* 0x000000ff0000720c */ /* 0x040fe20000764270 */
[----:B------:R-:W-:Y:S01]  /*40f0*/  @P1 STG.E.U16 desc[UR36][R6.64+0x40], R42 ;  /* 0x0000402a06001986 */ /* 0x000fe2000c101524 */
[----:B------:R-:W-:Y:S02]  /*4100*/  F2FP.F16.F32.PACK_AB R43, RZ, R43 ;  /* 0x0000002bff2b723e */ /* 0x000fe400000000ff */
[----:B------:R-:W-:Y:S02]  /*4110*/  F2FP.F16.F32.PACK_AB R44, RZ, R44 ;  /* 0x0000002cff2c723e */ /* 0x000fe400000000ff */
[C---:B------:R-:W-:Y:S01]  /*4120*/  ISETP.GT.AND P4, PT, R0.reuse, 0x8, P4 ;  /* 0x000000080000780c */ /* 0x040fe20002784270 */
[----:B------:R-:W-:Y:S01]  /*4130*/  @P2 STG.E.U16 desc[UR36][R6.64+0x42], R43 ;  /* 0x0000422b06002986 */ /* 0x000fe2000c101524 */
[----:B------:R-:W-:Y:S02]  /*4140*/  F2FP.F16.F32.PACK_AB R45, RZ, R45 ;  /* 0x0000002dff2d723e */ /* 0x000fe400000000ff */
[----:B------:R-:W-:Y:S01]  /*4150*/  ISETP.GT.AND P2, PT, R3, 0x31, PT ;  /* 0x000000310300780c */ /* 0x000fe20003f44270 */
[----:B------:R-:W-:Y:S01]  /*4160*/  @P5 STG.E.U16 desc[UR36][R4.64+0x50], R44 ;  /* 0x0000502c04005986 */ /* 0x000fe2000c101524 */
[----:B------:R-:W-:-:S02]  /*4170*/  ISETP.GT.AND P5, PT, R0, 0x8, P0 ;  /* 0x000000080000780c */ /* 0x000fc400007a4270 */
[C---:B------:R-:W-:Y:S01]  /*4180*/  ISETP.GT.AND P1, PT, R3.reuse, 0x38, PT ;  /* 0x000000380300780c */ /* 0x040fe20003f24270 */
[----:B------:R-:W-:Y:S01]  /*4190*/  @P3 STG.E.U16 desc[UR36][R4.64+0x52], R45 ;  /* 0x0000522d04003986 */ /* 0x000fe2000c101524 */
[C---:B------:R-:W-:Y:S02]  /*41a0*/  ISETP.GT.AND P3, PT, R3.reuse, 0x30, PT ;  /* 0x000000300300780c */ /* 0x040fe40003f64270 */
[----:B------:R-:W-:Y:S01]  /*41b0*/  ISETP.GT.AND P0, PT, R3, 0x39, PT ;  /* 0x000000390300780c */ /* 0x000fe20003f04270 */
[----:B------:R-:W-:Y:S01]  /*41c0*/  @P4 IMAD.MOV.U32 R2, RZ, RZ, R6 ;  /* 0x000000ffff024224 */ /* 0x000fe200078e0006 */
[----:B------:R-:W-:Y:S01]  /*41d0*/  F2FP.F16.F32.PACK_AB R46, RZ, R46 ;  /* 0x0000002eff2e723e */ /* 0x000fe200000000ff */
[----:B------:R-:W-:Y:S01]  /*41e0*/  @P4 IMAD.MOV.U32 R3, RZ, RZ, R7 ;  /* 0x000000ffff034224 */ /* 0x000fe200078e0007 */
[----:B------:R-:W-:Y:S02]  /*41f0*/  F2FP.F16.F32.PACK_AB R47, RZ, R47 ;  /* 0x0000002fff2f723e */ /* 0x000fe400000000ff */
[----:B------:R-:W-:-:S02]  /*4200*/  F2FP.F16.F32.PACK_AB R48, RZ, R48 ;  /* 0x00000030ff30723e */ /* 0x000fc400000000ff */
[----:B------:R1:W-:Y:S01]  /*4210*/  @P4 STG.E.U16 desc[UR36][R2.64+0x50], R46 ;  /* 0x0000502e02004986 */ /* 0x0003e2000c101524 */
[C---:B------:R-:W-:Y:S02]  /*4220*/  ISETP.GT.AND P4, PT, R0.reuse, RZ, P2 ;  /* 0x000000ff0000720c */ /* 0x040fe40001784270 */
[----:B------:R-:W-:Y:S02]  /*4230*/  F2FP.F16.F32.PACK_AB R49, RZ, R49 ;  /* 0x00000031ff31723e */ /* 0x000fe400000000ff */
[----:B------:R-:W-:Y:S02]  /*4240*/  ISETP.GT.AND P2, PT, R0, 0x8, P2 ;  /* 0x000000080000780c */ /* 0x000fe40001744270 */
[----:B------:R-:W-:Y:S02]  /*4250*/  F2FP.F16.F32.PACK_AB R50, RZ, R50 ;  /* 0x00000032ff32723e */ /* 0x000fe400000000ff */
[----:B------:R-:W-:Y:S02]  /*4260*/  F2FP.F16.F32.PACK_AB R51, RZ, R51 ;  /* 0x00000033ff33723e */ /* 0x000fe400000000ff */
[----:B------:R-:W-:Y:S01]  /*4270*/  F2FP.F16.F32.PACK_AB R52, RZ, R52 ;  /* 0x00000034ff34723e */ /* 0x000fe200000000ff */
[----:B-1----:R-:W-:Y:S01]  /*4280*/  @P5 IMAD.MOV.U32 R2, RZ, RZ, R6 ;  /* 0x000000ffff025224 */ /* 0x002fe200078e0006 */
[----:B------:R-:W-:Y:S01]  /*4290*/  F2FP.F16.F32.PACK_AB R53, RZ, R53 ;  /* 0x00000035ff35723e */ /* 0x000fe200000000ff */
[----:B------:R-:W-:Y:S01]  /*42a0*/  @P5 IMAD.MOV.U32 R3, RZ, RZ, R7 ;  /* 0x000000ffff035224 */ /* 0x000fe200078e0007 */
[----:B------:R-:W-:-:S02]  /*42b0*/  F2FP.F16.F32.PACK_AB R54, RZ, R54 ;  /* 0x00000036ff36723e */ /* 0x000fc400000000ff */
[----:B------:R-:W-:Y:S02]  /*42c0*/  F2FP.F16.F32.PACK_AB R55, RZ, R55 ;  /* 0x00000037ff37723e */ /* 0x000fe400000000ff */
[----:B------:R1:W-:Y:S01]  /*42d0*/  @P5 STG.E.U16 desc[UR36][R2.64+0x52], R47 ;  /* 0x0000522f02005986 */ /* 0x0003e2000c101524 */
[C---:B------:R-:W-:Y:S02]  /*42e0*/  ISETP.GT.AND P5, PT, R0.reuse, RZ, P3 ;  /* 0x000000ff0000720c */ /* 0x040fe40001fa4270 */
[----:B------:R-:W-:-:S11]  /*42f0*/  ISETP.GT.AND P3, PT, R0, 0x8, P3 ;  /* 0x000000080000780c */ /* 0x000fd60001f64270 */
[----:B-1----:R-:W-:Y:S02]  /*4300*/  @P5 IMAD.MOV.U32 R2, RZ, RZ, R4 ;  /* 0x000000ffff025224 */ /* 0x002fe400078e0004 */
[----:B------:R-:W-:-:S05]  /*4310*/  @P5 IMAD.MOV.U32 R3, RZ, RZ, R5 ;  /* 0x000000ffff035224 */ /* 0x000fca00078e0005 */
[----:B------:R1:W-:Y:S01]  /*4320*/  @P5 STG.E.U16 desc[UR36][R2.64+0x60], R48 ;  /* 0x0000603002005986 */ /* 0x0003e2000c101524 */
[C---:B------:R-:W-:Y:S02]  /*4330*/  ISETP.GT.AND P5, PT, R0.reuse, RZ, P0 ;  /* 0x000000ff0000720c */ /* 0x040fe400007a4270 */
[----:B------:R-:W-:Y:S01]  /*4340*/  ISETP.GT.AND P0, PT, R0, 0x8, P0 ;  /* 0x000000080000780c */ /* 0x000fe20000704270 */
[----:B-1----:R-:W-:Y:S02]  /*4350*/  @P4 IMAD.MOV.U32 R2, RZ, RZ, R4 ;  /* 0x000000ffff024224 */ /* 0x002fe400078e0004 */
[----:B------:R-:W-:-:S05]  /*4360*/  @P4 IMAD.MOV.U32 R3, RZ, RZ, R5 ;  /* 0x000000ffff034224 */ /* 0x000fca00078e0005 */
[----:B------:R1:W-:Y:S01]  /*4370*/  @P4 STG.E.U16 desc[UR36][R2.64+0x62], R49 ;  /* 0x0000623102004986 */ /* 0x0003e2000c101524 */
[C---:B------:R-:W-:Y:S02]  /*4380*/  ISETP.GT.AND P4, PT, R0.reuse, RZ, P1 ;  /* 0x000000ff0000720c */ /* 0x040fe40000f84270 */
[----:B------:R-:W-:Y:S01]  /*4390*/  ISETP.GT.AND P1, PT, R0, 0x8, P1 ;  /* 0x000000080000780c */ /* 0x000fe20000f24270 */
[----:B-1----:R-:W-:Y:S02]  /*43a0*/  @P3 IMAD.MOV.U32 R2, RZ, RZ, R6 ;  /* 0x000000ffff023224 */ /* 0x002fe400078e0006 */
[----:B------:R-:W-:-:S05]  /*43b0*/  @P3 IMAD.MOV.U32 R3, RZ, RZ, R7 ;  /* 0x000000ffff033224 */ /* 0x000fca00078e0007 */
[----:B------:R1:W-:Y:S02]  /*43c0*/  @P3 STG.E.U16 desc[UR36][R2.64+0x60], R50 ;  /* 0x0000603202003986 */ /* 0x0003e4000c101524 */
[----:B-1----:R-:W-:Y:S02]  /*43d0*/  @P2 IMAD.MOV.U32 R2, RZ, RZ, R6 ;  /* 0x000000ffff022224 */ /* 0x002fe400078e0006 */
[----:B------:R-:W-:-:S05]  /*43e0*/  @P2 IMAD.MOV.U32 R3, RZ, RZ, R7 ;  /* 0x000000ffff032224 */ /* 0x000fca00078e0007 */
[----:B------:R1:W-:Y:S02]  /*43f0*/  @P2 STG.E.U16 desc[UR36][R2.64+0x62], R51 ;  /* 0x0000623302002986 */ /* 0x0003e4000c101524 */
[----:B-1----:R-:W-:Y:S02]  /*4400*/  @P4 IMAD.MOV.U32 R2, RZ, RZ, R4 ;  /* 0x000000ffff024224 */ /* 0x002fe400078e0004 */
[----:B------:R-:W-:-:S05]  /*4410*/  @P4 IMAD.MOV.U32 R3, RZ, RZ, R5 ;  /* 0x000000ffff034224 */ /* 0x000fca00078e0005 */
[----:B------:R1:W-:Y:S04]  /*4420*/  @P4 STG.E.U16 desc[UR36][R2.64+0x70], R52 ;  /* 0x0000703402004986 */ /* 0x0003e8000c101524 */
[----:B------:R2:W-:Y:S01]  /*4430*/  @P5 STG.E.U16 desc[UR36][R4.64+0x72], R53 ;  /* 0x0000723504005986 */ /* 0x0005e2000c101524 */
[----:B-1----:R-:W-:Y:S02]  /*4440*/  @P1 IMAD.MOV.U32 R2, RZ, RZ, R6 ;  /* 0x000000ffff021224 */ /* 0x002fe400078e0006 */
[----:B------:R-:W-:-:S05]  /*4450*/  @P1 IMAD.MOV.U32 R3, RZ, RZ, R7 ;  /* 0x000000ffff031224 */ /* 0x000fca00078e0007 */
[----:B------:R2:W-:Y:S04]  /*4460*/  @P1 STG.E.U16 desc[UR36][R2.64+0x70], R54 ;  /* 0x0000703602001986 */ /* 0x0005e8000c101524 */
[----:B------:R2:W-:Y:S02]  /*4470*/  @P0 STG.E.U16 desc[UR36][R6.64+0x72], R55 ;  /* 0x0000723706000986 */ /* 0x0005e4000c101524 */
.L_x_95:
[----:B------:R-:W-:Y:S05]  /*4480*/  BSYNC B0 ;  /* 0x0000000000007941 */ /* 0x000fea0003800000 */
.L_x_33:
[----:B0-2---:R-:W2:Y:S01]  /*4490*/  LDL.64 R2, [R1] ;  /* 0x0000000001027983 */ /* 0x005ea20000100a00 */
[----:B------:R-:W-:Y:S01]  /*44a0*/  ULDC.64 UR4, c[0x0][0x650] ;  /* 0x0001940000047ab9 */ /* 0x000fe20000000a00 */
[----:B------:R0:W-:Y:S01]  /*44b0*/  SYNCS.ARRIVE.TRANS64.A1T0 RZ, [R64+UR47], RZ ;  /* 0x000000ff40ff79a7 */ /* 0x0001e2000810002f */
[----:B------:R-:W-:Y:S01]  /*44c0*/  PRMT R0, RZ, 0x7610, R0 ;  /* 0x00007610ff007816 */ /* 0x000fe20000000000 */
[----:B-----5:R-:W-:Y:S02]  /*44d0*/  IMAD.MOV.U32 R19, RZ, RZ, -0x1 ;  /* 0xffffffffff137424 */ /* 0x020fe400078e00ff */
[----:B------:R-:W-:Y:S01]  /*44e0*/  IMAD.MOV.U32 R22, RZ, RZ, -0x1 ;  /* 0xffffffffff167424 */ /* 0x000fe200078e00ff */
[----:B--2---:R-:W-:-:S04]  /*44f0*/  LEA R18, P0, R2, R18, 0x1 ;  /* 0x0000001202127211 */ /* 0x004fc800078008ff */
[----:B------:R-:W-:Y:S01]  /*4500*/  LEA.HI.X R17, R2, R17, R23, 0x1, P0 ;  /* 0x0000001102117211 */ /* 0x000fe200000f0c17 */
[----:B------:R-:W-:Y:S01]  /*4510*/  IMAD.MOV.U32 R2, RZ, RZ, -0x1 ;  /* 0xffffffffff027424 */ /* 0x000fe200078e00ff */
[----:B------:R-:W-:-:S04]  /*4520*/  ISETP.GE.U32.AND P0, PT, R18, UR4, PT ;  /* 0x0000000412007c0c */ /* 0x000fc8000bf06070 */
[----:B------:R-:W-:-:S13]  /*4530*/  ISETP.GE.U32.AND.EX P0, PT, R17, UR5, PT, P0 ;  /* 0x0000000511007c0c */ /* 0x000fda000bf06100 */
[----:B0-----:R-:W-:Y:S05]  /*4540*/  @P0 BRA `(.L_x_96) ;  /* 0x0000000400700947 */ /* 0x001fea0003800000 */
[----:B-1----:R-:W0:Y:S01]  /*4550*/  S2R R10, SR_CTAID.X ;  /* 0x00000000000a7919 */ /* 0x002e220000002500 */
[----:B---34-:R-:W1:Y:S01]  /*4560*/  LDC.64 R8, c[0x0][0x628] ;  /* 0x00018a00ff087b82 */ /* 0x018e620000000a00 */
[----:B------:R-:W-:Y:S01]  /*4570*/  ULDC UR4, c[0x0][0x150] ;  /* 0x0000540000047ab9 */ /* 0x000fe20000000800 */
[----:B------:R-:W-:Y:S01]  /*4580*/  IMAD.MOV.U32 R6, RZ, RZ, R18 ;  /* 0x000000ffff067224 */ /* 0x000fe200078e0012 */
[----:B------:R-:W2:Y:S01]  /*4590*/  S2R R20, SR_CTAID.Y ;  /* 0x0000000000147919 */ /* 0x000ea20000002600 */
[----:B------:R-:W-:-:S04]  /*45a0*/  IMAD.MOV.U32 R7, RZ, RZ, R17 ;  /* 0x000000ffff077224 */ /* 0x000fc800078e0011 */
[----:B------:R-:W3:Y:S08]  /*45b0*/  LDC R15, c[0x0][0x144] ;  /* 0x00005100ff0f7b82 */ /* 0x000ef00000000800 */
[----:B------:R-:W4:Y:S08]  /*45c0*/  LDC R0, c[0x0][0x630] ;  /* 0x00018c00ff007b82 */ /* 0x000f300000000800 */
[----:B------:R-:W2:Y:S01]  /*45d0*/  LDC.64 R12, c[0x0][0x620] ;  /* 0x00018800ff0c7b82 */ /* 0x000ea20000000a00 */
[----:B-1----:R-:W-:-:S04]  /*45e0*/  ISETP.NE.U32.AND P0, PT, R8, RZ, PT ;  /* 0x000000ff0800720c */ /* 0x002fc80003f05070 */
[----:B------:R-:W-:Y:S02]  /*45f0*/  ISETP.NE.AND.EX P0, PT, R9, RZ, PT, P0 ;  /* 0x000000ff0900720c */ /* 0x000fe40003f05300 */
[----:B0-----:R-:W-:-:S05]  /*4600*/  I2FP.F32.U32 R2, R10 ;  /* 0x0000000a00027245 */ /* 0x001fca0000201000 */
[----:B------:R-:W-:-:S04]  /*4610*/  FMUL R2, R2, UR4 ;  /* 0x0000000402027c20 */ /* 0x000fc80008400000 */
[----:B------:R0:W1:Y:S02]  /*4620*/  F2I.U32.TRUNC.NTZ R14, R2 ;  /* 0x00000002000e7305 */ /* 0x000064000020f000 */
[----:B---34-:R-:W-:Y:S05]  /*4630*/  @!P0 BRA `(.L_x_97) ;  /* 0x0000000000288947 */ /* 0x018fea0003800000 */
[----:B------:R-:W3:Y:S02]  /*4640*/  LDC R3, c[0x0][0x634] ;  /* 0x00018d00ff037b82 */ /* 0x000ee40000000800 */
[----:B---3--:R-:W-:-:S05]  /*4650*/  IADD3 R7, P0, R18, R3, RZ ;  /* 0x0000000312077210 */ /* 0x008fca0007f1e0ff */
[----:B------:R-:W-:-:S04]  /*4660*/  IMAD.X R11, RZ, RZ, R17, P0 ;  /* 0x000000ffff0b7224 */ /* 0x000fc800000e0611 */
[----:B0-----:R-:W-:-:S04]  /*4670*/  IMAD.WIDE.U32 R2, R11, R8, RZ ;  /* 0x000000080b027225 */ /* 0x001fc800078e00ff */
[----:B------:R-:W-:-:S04]  /*4680*/  IMAD.WIDE.U32 R4, P0, R7, R9, R2 ;  /* 0x0000000907047225 */ /* 0x000fc80007800002 */
[----:B------:R-:W-:-:S04]  /*4690*/  IMAD.WIDE.U32 R2, R7, R8, RZ ;  /* 0x0000000807027225 */ /* 0x000fc800078e00ff */
[----:B------:R-:W-:Y:S01]  /*46a0*/  IMAD.X R7, RZ, RZ, RZ, P0 ;  /* 0x000000ffff077224 */ /* 0x000fe200000e06ff */
[----:B------:R-:W-:Y:S01]  /*46b0*/  IADD3 RZ, P0, R3, R4, RZ ;  /* 0x0000000403ff7210 */ /* 0x000fe20007f1e0ff */
[----:B------:R-:W-:-:S04]  /*46c0*/  IMAD.MOV.U32 R6, RZ, RZ, R5 ;  /* 0x000000ffff067224 */ /* 0x000fc800078e0005 */
[----:B------:R-:W-:-:S08]  /*46d0*/  IMAD.WIDE.U32.X R6, R11, R9, R6, P0 ;  /* 0x000000090b067225 */ /* 0x000fd000000e0406 */
.L_x_97:
[----:B------:R-:W3:Y:S01]  /*46e0*/  LDC.64 R26, c[0x0][0x640] ;  /* 0x00019000ff1a7b82 */ /* 0x000ee20000000a00 */
[-C--:B------:R-:W-:Y:S01]  /*46f0*/  SHF.R.U64 R11, R6, R0.reuse, R7 ;  /* 0x00000000060b7219 */ /* 0x080fe20000001207 */
[----:B------:R-:W-:Y:S01]  /*4700*/  IMAD.MOV.U32 R19, RZ, RZ, R17 ;  /* 0x000000ffff137224 */ /* 0x000fe200078e0011 */
[----:B------:R-:W-:Y:S01]  /*4710*/  SHF.R.U32.HI R0, RZ, R0, R7 ;  /* 0x00000000ff007219 */ /* 0x000fe20000011607 */
[----:B-1----:R-:W-:Y:S01]  /*4720*/  IMAD.MOV R14, RZ, RZ, -R14 ;  /* 0x000000ffff0e7224 */ /* 0x002fe200078e0a0e */
[----:B------:R-:W-:Y:S01]  /*4730*/  IADD3 R5, P0, RZ, -R11, RZ ;  /* 0x8000000bff057210 */ /* 0x000fe20007f1e0ff */
[----:B------:R-:W-:Y:S01]  /*4740*/  ULDC UR4, c[0x0][0x154] ;  /* 0x0000550000047ab9 */ /* 0x000fe20000000800 */
[----:B------:R-:W-:Y:S01]  /*4750*/  IMAD.MOV.U32 R7, RZ, RZ, 0x1 ;  /* 0x00000001ff077424 */ /* 0x000fe200078e00ff */
[----:B------:R-:W1:Y:S01]  /*4760*/  LDC R4, c[0x0][0x618] ;  /* 0x00018600ff047b82 */ /* 0x000e620000000800 */
[----:B------:R-:W-:Y:S02]  /*4770*/  IMAD R22, R15, R14, R10 ;  /* 0x0000000e0f167224 */ /* 0x000fe400078e020a */
[----:B------:R-:W-:-:S04]  /*4780*/  IMAD.X R3, RZ, RZ, ~R0, P0 ;  /* 0x000000ffff037224 */ /* 0x000fc800000e0e00 */
[-C--:B--2---:R-:W-:Y:S01]  /*4790*/  IMAD R0, R3, R12.reuse, RZ ;  /* 0x0000000c03007224 */ /* 0x084fe200078e02ff */
[----:B------:R-:W2:Y:S01]  /*47a0*/  LDC R6, c[0x0][0x608] ;  /* 0x00018200ff067b82 */ /* 0x000ea20000000800 */
[----:B0-----:R-:W-:-:S04]  /*47b0*/  IMAD.WIDE.U32 R2, R5, R12, R18 ;  /* 0x0000000c05027225 */ /* 0x001fc800078e0012 */
[----:B------:R-:W-:Y:S01]  /*47c0*/  IMAD R5, R5, R13, R0 ;  /* 0x0000000d05057224 */ /* 0x000fe200078e0200 */
[----:B------:R-:W-:Y:S02]  /*47d0*/  I2FP.F32.U32 R0, R20 ;  /* 0x0000001400007245 */ /* 0x000fe40000201000 */
[----:B------:R-:W0:Y:S01]  /*47e0*/  LDC R24, c[0x0][0x658] ;  /* 0x00019600ff187b82 */ /* 0x000e220000000800 */
[----:B------:R-:W-:Y:S01]  /*47f0*/  IMAD.IADD R3, R3, 0x1, R5 ;  /* 0x0000000103037824 */ /* 0x000fe200078e0205 */
[----:B---3--:R-:W-:Y:S01]  /*4800*/  ISETP.NE.U32.AND P0, PT, R26, RZ, PT ;  /* 0x000000ff1a00720c */ /* 0x008fe20003f05070 */
[----:B------:R-:W-:Y:S01]  /*4810*/  FMUL R0, R0, UR4 ;  /* 0x0000000400007c20 */ /* 0x000fe20008400000 */
[----:B------:R-:W-:Y:S02]  /*4820*/  IMAD.MOV.U32 R5, RZ, RZ, -0x1 ;  /* 0xffffffffff057424 */ /* 0x000fe400078e00ff */
[----:B------:R-:W-:Y:S01]  /*4830*/  ISETP.NE.AND.EX P0, PT, R27, RZ, PT, P0 ;  /* 0x000000ff1b00720c */ /* 0x000fe20003f05300 */
[----:B------:R3:W4:Y:S01]  /*4840*/  F2I.U32.TRUNC.NTZ R12, R0 ;  /* 0x00000000000c7305 */ /* 0x000722000020f000 */
[----:B------:R-:W3:Y:S01]  /*4850*/  LDC R15, c[0x0][0x148] ;  /* 0x00005200ff0f7b82 */ /* 0x000ee20000000800 */
[----:B-1----:R-:W-:-:S02]  /*4860*/  SHF.R.U64 R10, R2, R4, R3 ;  /* 0x00000004020a7219 */ /* 0x002fc40000001203 */
[----:B------:R-:W-:-:S05]  /*4870*/  SHF.R.U32.HI R3, RZ, R4, R3 ;  /* 0x00000004ff037219 */ /* 0x000fca0000011603 */
[----:B------:R-:W1:Y:S01]  /*4880*/  LDC R14, c[0x0][0x600] ;  /* 0x00018000ff0e7b82 */ /* 0x000e620000000800 */
[-CC-:B--2---:R-:W-:Y:S02]  /*4890*/  SHF.R.U64 R8, R10, R6.reuse, R3.reuse ;  /* 0x000000060a087219 */ /* 0x184fe40000001203 */
[----:B------:R-:W-:-:S05]  /*48a0*/  SHF.R.U32.HI R3, RZ, R6, R3 ;  /* 0x00000006ff037219 */ /* 0x000fca0000011603 */
[----:B------:R-:W2:Y:S01]  /*48b0*/  LDC R21, c[0x0][0x648] ;  /* 0x00019200ff157b82 */ /* 0x000ea20000000800 */
[-CC-:B0-----:R-:W-:Y:S02]  /*48c0*/  SHF.R.U64 R13, R8, R24.reuse, R3.reuse ;  /* 0x00000018080d7219 */ /* 0x181fe40000001203 */
[-C--:B------:R-:W-:Y:S02]  /*48d0*/  SHF.L.U32 R5, R5, R24.reuse, RZ ;  /* 0x0000001805057219 */ /* 0x080fe400000006ff */
[-C--:B------:R-:W-:Y:S01]  /*48e0*/  SHF.R.U32.HI R3, RZ, R24.reuse, R3 ;  /* 0x00000018ff037219 */ /* 0x080fe20000011603 */
[----:B------:R-:W-:Y:S01]  /*48f0*/  IMAD.MOV.U32 R2, RZ, RZ, R13 ;  /* 0x000000ffff027224 */ /* 0x000fe200078e000d */
[----:B------:R-:W-:Y:S01]  /*4900*/  SHF.L.U32 R24, R7, R24, RZ ;  /* 0x0000001807187219 */ /* 0x000fe200000006ff */
[----:B------:R-:W0:Y:S01]  /*4910*/  LDC R25, c[0x0][0x638] ;  /* 0x00018e00ff197b82 */ /* 0x000e220000000800 */
[----:B------:R-:W-:-:S07]  /*4920*/  LOP3.LUT R19, RZ, R5, RZ, 0x33, !PT ;  /* 0x00000005ff137212 */ /* 0x000fce00078e33ff */
[----:B------:R-:W0:Y:S01]  /*4930*/  LDC R28, c[0x0][0x610] ;  /* 0x00018400ff1c7b82 */ /* 0x000e220000000800 */
[----:B----4-:R-:W-:Y:S05]  /*4940*/  @!P0 BRA `(.L_x_98) ;  /* 0x0000000000288947 */ /* 0x010fea0003800000 */
[----:B---3--:R-:W3:Y:S02]  /*4950*/  LDC R0, c[0x0][0x64c] ;  /* 0x00019300ff007b82 */ /* 0x008ee40000000800 */
[----:B---3--:R-:W-:-:S05]  /*4960*/  IADD3 R7, P0, R13, R0, RZ ;  /* 0x000000000d077210 */ /* 0x008fca0007f1e0ff */
        /* <DEDUP_REMOVED lines=8> */
.L_x_98:
[----:B------:R-:W4:Y:S01]  /*49f0*/  LDC R4, c[0x0][0x65c] ;  /* 0x00019700ff047b82 */ /* 0x000f220000000800 */
[----:B--23--:R-:W-:Y:S01]  /*4a00*/  SHF.R.U64 R0, R2, R21, R3 ;  /* 0x0000001502007219 */ /* 0x00cfe20000001203 */
[----:B-1----:R-:W-:Y:S01]  /*4a10*/  VIADD R3, R14, 0xffffffff ;  /* 0xffffffff0e037836 */ /* 0x002fe20000000000 */
[----:B------:R-:W-:Y:S01]  /*4a20*/  LOP3.LUT R19, R8, R19, RZ, 0xc0, !PT ;  /* 0x0000001308137212 */ /* 0x000fe200078ec0ff */
[----:B------:R-:W-:Y:S02]  /*4a30*/  IMAD.MOV R12, RZ, RZ, -R12 ;  /* 0x000000ffff0c7224 */ /* 0x000fe400078e0a0c */
[----:B------:R-:W-:Y:S01]  /*4a40*/  IMAD.MOV R2, RZ, RZ, -R0 ;  /* 0x000000ffff027224 */ /* 0x000fe200078e0a00 */
[----:B------:R-:W-:Y:S01]  /*4a50*/  LOP3.LUT R3, R10, R3, RZ, 0xc0, !PT ;  /* 0x000000030a037212 */ /* 0x000fe200078ec0ff */
[----:B------:R-:W-:Y:S02]  /*4a60*/  IMAD R19, R24, R0, R19 ;  /* 0x0000000018137224 */ /* 0x000fe400078e0213 */
[----:B0-----:R-:W-:-:S04]  /*4a70*/  IMAD R0, R2, R25, R13 ;  /* 0x0000001902007224 */ /* 0x001fc800078e020d */
[----:B------:R-:W-:Y:S01]  /*4a80*/  IMAD R2, R0, R14, R3 ;  /* 0x0000000e00027224 */ /* 0x000fe200078e0203 */
[----:B----4-:R-:W-:Y:S01]  /*4a90*/  ISETP.NE.AND P0, PT, R4, 0x1, PT ;  /* 0x000000010400780c */ /* 0x010fe20003f05270 */
[----:B------:R-:W-:-:S05]  /*4aa0*/  IMAD.MOV.U32 R4, RZ, RZ, 0x1 ;  /* 0x00000001ff047424 */ /* 0x000fca00078e00ff */
[----:B------:R-:W-:-:S07]  /*4ab0*/  PRMT R0, R4, 0x7610, R0 ;  /* 0x0000761004007816 */ /* 0x000fce0000000000 */
[----:B------:R-:W-:-:S04]  /*4ac0*/  @P0 IMAD R22, R15, R12, R20 ;  /* 0x0000000c0f160224 */ /* 0x000fc800078e0214 */
[----:B------:R-:W-:-:S05]  /*4ad0*/  IMAD R19, R19, R28, R22 ;  /* 0x0000001c13137224 */ /* 0x000fca00078e0216 */
[----:B------:R-:W-:Y:S02]  /*4ae0*/  SEL R22, R2, R19, !P0 ;  /* 0x0000001302167207 */ /* 0x000fe40004000000 */
[----:B------:R-:W-:Y:S01]  /*4af0*/  SEL R19, R19, R2, !P0 ;  /* 0x0000000213137207 */ /* 0x000fe20004000000 */
[----:B------:R-:W-:-:S07]  /*4b00*/  IMAD.MOV.U32 R2, RZ, RZ, R11 ;  /* 0x000000ffff027224 */ /* 0x000fce00078e000b */
.L_x_96:
[----:B------:R-:W-:Y:S02]  /*4b10*/  LOP3.LUT P0, RZ, R0, 0xff, RZ, 0xc0, !PT ;  /* 0x000000ff00ff7812 */ /* 0x000fe4000780c0ff */
[----:B------:R-:W-:-:S11]  /*4b20*/  LOP3.LUT R71, R71, 0x1, RZ, 0x3c, !PT ;  /* 0x0000000147477812 */ /* 0x000fd600078e3cff */
[----:B------:R-:W-:Y:S05]  /*4b30*/  @P0 BRA `(.L_x_99) ;  /* 0xffffffc800bc0947 */ /* 0x000fea000383ffff */
[----:B------:R-:W-:Y:S05]  /*4b40*/  EXIT ;  /* 0x000000000000794d */ /* 0x000fea0003800000 */
.L_x_14:
[----:B------:R-:W-:-:S08]  /*4b50*/  ISETP.NE.AND P0, PT, R0, RZ, PT ;  /* 0x000000ff0000720c */ /* 0x000fd00003f05270 */
[----:B0-----:R-:W0:-:S00]  /*4b60*/  USETMAXREG.DEALLOC.CTAPOOL 0x28 ;  /* 0x00000028000079c8 */ /* 0x001e0000080e0500 */
[----:B------:R-:W-:Y:S05]  /*4b70*/  @P0 EXIT ;  /* 0x000000000000094d */ /* 0x000fea0003800000 */
[----:B0-----:R-:W-:Y:S01]  /*4b80*/  LOP3.LUT P0, RZ, R8, 0xff, RZ, 0xc0, !PT ;  /* 0x000000ff08ff7812 */ /* 0x001fe2000780c0ff */
[----:B------:R-:W-:Y:S02]  /*4b90*/  IMAD.MOV.U32 R0, RZ, RZ, 0x1 ;  /* 0x00000001ff007424 */ /* 0x000fe400078e00ff */
[----:B------:R-:W-:-:S10]  /*4ba0*/  IMAD.MOV.U32 R7, RZ, RZ, RZ ;  /* 0x000000ffff077224 */ /* 0x000fd400078e00ff */
[----:B------:R-:W-:Y:S05]  /*4bb0*/  @!P0 BRA `(.L_x_100) ;  /* 0x0000000c00188947 */ /* 0x000fea0003800000 */
[----:B------:R-:W-:Y:S01]  /*4bc0*/  LOP3.LUT P0, RZ, R4, 0x1f, RZ, 0xc0, !PT ;  /* 0x0000001f04ff7812 */ /* 0x000fe2000780c0ff */
[----:B------:R-:W-:Y:S01]  /*4bd0*/  ULDC UR5, c[0x0][0x658] ;  /* 0x0001960000057ab9 */ /* 0x000fe20000000800 */
[----:B------:R-:W-:Y:S01]  /*4be0*/  UMOV UR6, 0xffffffff ;  /* 0xffffffff00067882 */ /* 0x000fe20000000000 */
[----:B------:R-:W-:Y:S01]  /*4bf0*/  BSSY B0, `(.L_x_100) ;  /* 0x00000c2000007945 */ /* 0x000fe20003800000 */
[----:B------:R-:W-:Y:S01]  /*4c00*/  USHF.L.U32 UR6, UR6, UR5, URZ ;  /* 0x0000000506067299 */ /* 0x000fe2000800063f */
[C---:B------:R-:W-:Y:S01]  /*4c10*/  ISETP.NE.AND P2, PT, R3.reuse, RZ, PT ;  /* 0x000000ff0300720c */ /* 0x040fe20003f45270 */
[----:B------:R-:W-:Y:S01]  /*4c20*/  IMAD.MOV.U32 R8, RZ, RZ, 0x1 ;  /* 0x00000001ff087424 */ /* 0x000fe200078e00ff */
[----:B------:R-:W-:Y:S01]  /*4c30*/  ISETP.NE.OR P0, PT, R3, RZ, !P0 ;  /* 0x000000ff0300720c */ /* 0x000fe20004705670 */
[----:B------:R-:W-:Y:S01]  /*4c40*/  IMAD.MOV.U32 R0, RZ, RZ, 0x1 ;  /* 0x00000001ff007424 */ /* 0x000fe200078e00ff */
[----:B------:R-:W-:Y:S01]  /*4c50*/  LOP3.LUT R6, R16, 0x2, RZ, 0xfc, !PT ;  /* 0x0000000210067812 */ /* 0x000fe200078efcff */
[----:B------:R-:W-:Y:S01]  /*4c60*/  IMAD.MOV.U32 R7, RZ, RZ, RZ ;  /* 0x000000ffff077224 */ /* 0x000fe200078e00ff */
[----:B------:R-:W-:Y:S01]  /*4c70*/  ULDC UR4, c[0x0][0x600] ;  /* 0x0001800000047ab9 */ /* 0x000fe20000000800 */
[----:B------:R-:W-:Y:S01]  /*4c80*/  UMOV UR7, 0x1 ;  /* 0x0000000100077882 */ /* 0x000fe20000000000 */
[----:B------:R-:W-:-:S02]  /*4c90*/  UIADD3 UR19, UR40, 0x1, URZ ;  /* 0x0000000128137890 */ /* 0x000fc4000fffe03f */
[----:B------:R-:W-:Y:S02]  /*4ca0*/  UIADD3 UR15, UR4, -0x1, URZ ;  /* 0xffffffff040f7890 */ /* 0x000fe4000fffe03f */
[----:B------:R-:W-:Y:S02]  /*4cb0*/  USHF.L.U32 UR17, UR7, UR5, URZ ;  /* 0x0000000507117299 */ /* 0x000fe4000800063f */
[----:B------:R-:W-:Y:S01]  /*4cc0*/  ULOP3.LUT UR16, URZ, UR6, URZ, 0x33, !UPT ;  /* 0x000000063f107292 */ /* 0x000fe2000f8e333f */
[----:B------:R-:W-:-:S11]  /*4cd0*/  ULDC.64 UR20, c[0x0][0x198] ;  /* 0x0000660000147ab9 */ /* 0x000fd60000000a00 */
.L_x_112:
[----:B------:R-:W-:-:S03]  /*4ce0*/  UMOV UR4, 0xffffffff ;  /* 0xffffffff00047882 */ /* 0x000fc60000000000 */
[----:B------:R-:W-:Y:S05]  /*4cf0*/  BRA.DIV UR4, `(.L_x_101) ;  /* 0x0000001604447947 */ /* 0x000fea000b800000 */
[----:B------:R-:W-:-:S13]  /*4d00*/  ELECT P6, URZ, PT ;  /* 0x00000000003f782f */ /* 0x000fda00038c0000 */
.L_x_135:
[----:B------:R-:W0:Y:S01]  /*4d10*/  LDC R3, c[0x0][0x28c] ;  /* 0x0000a300ff037b82 */ /* 0x000e220000000800 */
[----:B------:R-:W-:Y:S01]  /*4d20*/  BSSY B1, `(.L_x_102) ;  /* 0x0000035000017945 */ /* 0x000fe20003800000 */
[----:B0-----:R-:W-:-:S13]  /*4d30*/  ISETP.LT.OR P6, PT, R3, 0x1, !P6 ;  /* 0x000000010300780c */ /* 0x001fda00077c1670 */
[----:B------:R-:W-:Y:S05]  /*4d40*/  @P6 BRA `(.L_x_103) ;  /* 0x0000000000c86947 */ /* 0x000fea0003800000 */
[----:B------:R-:W-:Y:S02]  /*4d50*/  IMAD.SHL.U32 R22, R22, 0x40, RZ ;  /* 0x0000004016167824 */ /* 0x000fe400078e00ff */
[----:B------:R-:W-:Y:S02]  /*4d60*/  IMAD.SHL.U32 R19, R19, 0x40, RZ ;  /* 0x0000004013137824 */ /* 0x000fe400078e00ff */
[----:B------:R-:W-:Y:S02]  /*4d70*/  IMAD.MOV.U32 R12, RZ, RZ, RZ ;  /* 0x000000ffff0c7224 */ /* 0x000fe400078e00ff */
[----:B------:R-:W-:Y:S02]  /*4d80*/  IMAD.U32 R13, RZ, RZ, UR19 ;  /* 0x00000013ff0d7e24 */ /* 0x000fe4000f8e00ff */
[----:B------:R-:W-:Y:S02]  /*4d90*/  IMAD.MOV.U32 R3, RZ, RZ, R0 ;  /* 0x000000ffff037224 */ /* 0x000fe400078e0000 */
[----:B------:R-:W-:-:S07]  /*4da0*/  IMAD.MOV.U32 R4, RZ, RZ, R7 ;  /* 0x000000ffff047224 */ /* 0x000fce00078e0007 */
.L_x_107:
[----:B------:R-:W0:Y:S01]  /*4db0*/  S2R R10, SR_CgaCtaId ;  /* 0x00000000000a7919 */ /* 0x000e220000008800 */
[----:B------:R-:W-:Y:S01]  /*4dc0*/  MOV R5, 0x400 ;  /* 0x0000040000057802 */ /* 0x000fe20000000f00 */
[----:B------:R-:W1:Y:S03]  /*4dd0*/  @!P2 LDC R9, c[0x0][0x500] ;  /* 0x00014000ff09ab82 */ /* 0x000e660000000800 */
[----:B0-----:R-:W-:Y:S02]  /*4de0*/  LEA R11, R10, R5, 0x18 ;  /* 0x000000050a0b7211 */ /* 0x001fe400078ec0ff */
[----:B------:R-:W-:-:S03]  /*4df0*/  SHF.L.U32 R5, R3, 0x1f, RZ ;  /* 0x0000001f03057819 */ /* 0x000fc600000006ff */
[----:B------:R-:W-:-:S04]  /*4e00*/  IMAD R10, R4, 0x8, R11 ;  /* 0x00000008040a7824 */ /* 0x000fc800078e020b */
[----:B------:R-:W0:Y:S02]  /*4e10*/  SYNCS.PHASECHK.TRANS64.TRYWAIT P1, [R10+URZ+0x70], R5 ;  /* 0x000070050a0075a7 */ /* 0x000e24000802017f */
[----:B01----:R-:W-:Y:S05]  /*4e20*/  @!P1 BRA `(.L_x_104) ;  /* 0x0000001400189947 */ /* 0x003fea0003800000 */
.L_x_136:
[----:B0-----:R-:W-:Y:S01]  /*4e30*/  PRMT R5, R6, 0x9910, RZ ;  /* 0x0000991006057816 */ /* 0x001fe200000000ff */
[----:B------:R0:W-:Y:S03]  /*4e40*/  @!P2 SYNCS.ARRIVE.TRANS64 RZ, [R10+URZ], R9 ;  /* 0x000000090affa9a7 */ /* 0x0001e6000800003f */
[----:B------:R-:W-:-:S13]  /*4e50*/  ISETP.NE.AND P1, PT, R5, 0x2, PT ;  /* 0x000000020500780c */ /* 0x000fda0003f25270 */
[----:B0-----:R-:W-:Y:S05]  /*4e60*/  @P1 BRA `(.L_x_105) ;  /* 0x0000000000041947 */ /* 0x001fea0003800000 */
[----:B------:R-:W-:Y:S01]  /*4e70*/  BPT.TRAP 0x1 ;  /* 0x000000040000795c */ /* 0x000fe20000300000 */
.L_x_105:
[----:B------:R-:W-:Y:S05]  /*4e80*/  @P0 BRA `(.L_x_106) ;  /* 0x0000000000040947 */ /* 0x000fea0003800000 */
[----:B------:R-:W-:Y:S01]  /*4e90*/  BPT.TRAP 0x1 ;  /* 0x000000040000795c */ /* 0x000fe20000300000 */
.L_x_106:
[----:B------:R-:W-:Y:S01]  /*4ea0*/  IMAD R11, R4, 0x2000, R11 ;  /* 0x00002000040b7824 */ /* 0x000fe200078e020b */
[----:B------:R-:W-:Y:S01]  /*4eb0*/  R2UR UR9, R10 ;  /* 0x000000000a0972ca */ /* 0x000fe200000e0000 */
[----:B------:R-:W-:Y:S01]  /*4ec0*/  VIADD R13, R13, 0xffffffff ;  /* 0xffffffff0d0d7836 */ /* 0x000fe20000000000 */
[----:B------:R-:W-:Y:S01]  /*4ed0*/  UIADD3 UR4, UP0, UR20, 0xf0, URZ ;  /* 0x000000f014047890 */ /* 0x000fe2000ff1e03f */
[----:B------:R-:W-:Y:S01]  /*4ee0*/  R2UR UR11, R19 ;  /* 0x00000000130b72ca */ /* 0x000fe200000e0000 */
[----:B------:R-:W-:Y:S01]  /*4ef0*/  UIADD3 UR22, UP1, UR20, 0x1f0, URZ ;  /* 0x000001f014167890 */ /* 0x000fe2000ff3e03f */
[----:B------:R-:W-:Y:S01]  /*4f00*/  R2UR UR8, R11 ;  /* 0x000000000b0872ca */ /* 0x000fe200000e0000 */
[----:B------:R-:W-:Y:S01]  /*4f10*/  UIADD3.X UR5, URZ, UR21, URZ, UP0, !UPT ;  /* 0x000000153f057290 */ /* 0x000fe200087fe43f */
[----:B------:R-:W-:Y:S01]  /*4f20*/  R2UR UR10, R12 ;  /* 0x000000000c0a72ca */ /* 0x000fe200000e0000 */
[----:B------:R-:W-:Y:S01]  /*4f30*/  VIADD R4, R4, 0x1 ;  /* 0x0000000104047836 */ /* 0x000fe20000000000 */
[----:B------:R-:W-:Y:S01]  /*4f40*/  R2UR UR12, R2 ;  /* 0x00000000020c72ca */ /* 0x000fe200000e0000 */
[----:B------:R-:W-:Y:S01]  /*4f50*/  UIADD3.X UR23, URZ, UR21, URZ, UP1, !UPT ;  /* 0x000000153f177290 */ /* 0x000fe20008ffe43f */
[----:B------:R-:W-:Y:S01]  /*4f60*/  R2UR UR18, R22 ;  /* 0x00000000161272ca */ /* 0x000fe200000e0000 */
[----:B------:R-:W-:Y:S01]  /*4f70*/  UMOV UR6, 0x0 ;  /* 0x0000000000067882 */ /* 0x000fe20000000000 */
[----:B------:R-:W-:Y:S01]  /*4f80*/  ISETP.GT.AND P3, PT, R13, 0x1, PT ;  /* 0x000000010d00780c */ /* 0x000fe20003f64270 */
[----:B------:R-:W-:Y:S01]  /*4f90*/  UMOV UR7, 0x10000000 ;  /* 0x1000000000077882 */ /* 0x000fe20000000000 */
[----:B------:R-:W-:Y:S01]  /*4fa0*/  ISETP.NE.AND P1, PT, R4, 0xe, PT ;  /* 0x0000000e0400780c */ /* 0x000fe20003f25270 */
[----:B------:R-:W-:-:S02]  /*4fb0*/  VIADD R12, R12, 0x40 ;  /* 0x000000400c0c7836 */ /* 0x000fc40000000000 */
[----:B------:R-:W-:Y:S01]  /*4fc0*/  UIADD3 UR13, UR8, 0x200, URZ ;  /* 0x00000200080d7890 */ /* 0x000fe2000fffe03f */
[----:B------:R-:W-:Y:S01]  /*4fd0*/  SEL R10, RZ, 0x1, P1 ;  /* 0x00000001ff0a7807 */ /* 0x000fe20000800000 */
[----:B------:R-:W-:Y:S01]  /*4fe0*/  UIADD3 UR14, UR8, 0x1c200, URZ ;  /* 0x0001c200080e7890 */ /* 0x000fe2000fffe03f */
[----:B------:R-:W-:Y:S02]  /*4ff0*/  SEL R4, R4, RZ, P1 ;  /* 0x000000ff04047207 */ /* 0x000fe40000800000 */
[----:B------:R-:W-:Y:S02]  /*5000*/  LOP3.LUT R3, R3, R10, RZ, 0x3c, !PT ;  /* 0x0000000a03037212 */ /* 0x000fe400078e3cff */
[----:B------:R-:W-:Y:S02]  /*5010*/  UMOV UR8, UR13 ;  /* 0x0000000d00087c82 */ /* 0x000fe40008000000 */
[----:B------:R0:W-:Y:S02]  /*5020*/  UTMALDG.3D [UR8], [UR4], desc[UR6] ;  /* 0x00000608040075b4 */ /* 0x0001e40008011000 */
[----:B0-----:R-:W-:Y:S01]  /*5030*/  UMOV UR8, UR14 ;  /* 0x0000000e00087c82 */ /* 0x001fe20008000000 */
[----:B------:R-:W-:-:S02]  /*5040*/  UMOV UR11, UR18 ;  /* 0x00000012000b7c82 */ /* 0x000fc40008000000 */
[----:B------:R0:W-:Y:S02]  /*5050*/  UTMALDG.3D [UR8], [UR22], desc[UR6] ;  /* 0x00000608160075b4 */ /* 0x0001e40008011000 */
[----:B0-----:R-:W-:Y:S05]  /*5060*/  @P3 BRA `(.L_x_107) ;  /* 0xfffffffc00503947 */ /* 0x001fea000383ffff */
.L_x_103:
[----:B------:R-:W-:Y:S05]  /*5070*/  BSYNC B1 ;  /* 0x0000000000017941 */ /* 0x000fea0003800000 */
.L_x_102:
[----:B------:R-:W2:Y:S01]  /*5080*/  LDL.64 R10, [R1] ;  /* 0x00000000010a7983 */ /* 0x000ea20000100a00 */
[----:B------:R-:W-:Y:S01]  /*5090*/  LOP3.LUT P4, RZ, R8, 0xff, RZ, 0xc0, !PT ;  /* 0x000000ff08ff7812 */ /* 0x000fe2000788c0ff */
[----:B------:R-:W-:Y:S01]  /*50a0*/  VIADD R4, R7, UR40 ;  /* 0x0000002807047c36 */ /* 0x000fe20008000000 */
[----:B------:R-:W-:Y:S01]  /*50b0*/  ULDC.64 UR4, c[0x0][0x650] ;  /* 0x0001940000047ab9 */ /* 0x000fe20000000a00 */
[----:B------:R-:W-:Y:S01]  /*50c0*/  IMAD.U32 R5, RZ, RZ, UR40 ;  /* 0x00000028ff057e24 */ /* 0x000fe2000f8e00ff */
[----:B------:R-:W-:Y:S01]  /*50d0*/  UISETP.GE.U32.AND UP0, UPT, UR40, 0xe, UPT ;  /* 0x0000000e2800788c */ /* 0x000fe2000bf06070 */
[----:B------:R-:W-:Y:S01]  /*50e0*/  BSSY B1, `(.L_x_108) ;  /* 0x0000070000017945 */ /* 0x000fe20003800000 */
[----:B------:R-:W-:Y:S01]  /*50f0*/  SHF.R.U32.HI R2, RZ, 0x1, R4 ;  /* 0x00000001ff027819 */ /* 0x000fe20000011604 */
[----:B------:R-:W-:Y:S01]  /*5100*/  IMAD.MOV.U32 R19, RZ, RZ, -0x1 ;  /* 0xffffffffff137424 */ /* 0x000fe200078e00ff */
[----:B------:R-:W-:Y:S01]  /*5110*/  ISETP.GT.U32.AND P1, PT, R4, 0xd, PT ;  /* 0x0000000d0400780c */ /* 0x000fe20003f24070 */
[----:B------:R-:W-:Y:S01]  /*5120*/  IMAD.MOV.U32 R22, RZ, RZ, -0x1 ;  /* 0xffffffffff167424 */ /* 0x000fe200078e00ff */
[----:B------:R-:W-:-:S02]  /*5130*/  PLOP3.LUT P3, PT, PT, PT, UP0, 0x80, 0x0 ;  /* 0x000000000000781c */ /* 0x000fc40003f6f008 */
[----:B------:R-:W-:Y:S01]  /*5140*/  ISETP.LT.U32.AND P1, PT, R5, 0xe, P1 ;  /* 0x0000000e0500780c */ /* 0x000fe20000f21070 */
[----:B------:R-:W0:Y:S01]  /*5150*/  @P4 S2R R8, SR_CgaCtaId ;  /* 0x0000000000084919 */ /* 0x000e220000008800 */
[----:B------:R-:W-:-:S04]  /*5160*/  @P4 MOV R3, 0x400 ;  /* 0x0000040000034802 */ /* 0x000fc80000000f00 */
[----:B0-----:R-:W-:Y:S01]  /*5170*/  @P4 LEA R8, R8, R3, 0x18 ;  /* 0x0000000308084211 */ /* 0x001fe200078ec0ff */
[----:B------:R-:W-:-:S03]  /*5180*/  IMAD.WIDE.U32 R2, R2, -0x6db6db6d, RZ ;  /* 0x9249249302027825 */ /* 0x000fc600078e00ff */
[----:B------:R0:W-:Y:S01]  /*5190*/  @P4 SYNCS.ARRIVE.TRANS64.A1T0 RZ, [R8+URZ+0x118], RZ ;  /* 0x000118ff08ff49a7 */ /* 0x0001e2000810003f */
[----:B------:R-:W-:Y:S01]  /*51a0*/  IMAD.MOV.U32 R2, RZ, RZ, -0x1 ;  /* 0xffffffffff027424 */ /* 0x000fe200078e00ff */
[----:B------:R-:W-:Y:S02]  /*51b0*/  SHF.R.U32.HI R5, RZ, 0x2, R3 ;  /* 0x00000002ff057819 */ /* 0x000fe40000011603 */
[----:B------:R-:W-:-:S03]  /*51c0*/  SEL R3, RZ, 0x1, !P1 ;  /* 0x00000001ff037807 */ /* 0x000fc60004800000 */
[----:B------:R-:W-:Y:S01]  /*51d0*/  IMAD R7, R5, -0xe, R4 ;  /* 0xfffffff205077824 */ /* 0x000fe200078e0204 */
[----:B------:R-:W-:Y:S02]  /*51e0*/  LOP3.LUT R0, R0, R3, RZ, 0x3c, !PT ;  /* 0x0000000300007212 */ /* 0x000fe400078e3cff */
[----:B------:R-:W-:Y:S02]  /*51f0*/  PRMT R3, RZ, 0x7610, R3 ;  /* 0x00007610ff037816 */ /* 0x000fe40000000003 */
[----:B------:R-:W-:Y:S02]  /*5200*/  @P3 LOP3.LUT R0, R0, 0x1, R5, 0x78, !PT ;  /* 0x0000000100003812 */ /* 0x000fe400078e7805 */
[----:B0-----:R-:W-:Y:S02]  /*5210*/  PRMT R8, RZ, 0x7610, R8 ;  /* 0x00007610ff087816 */ /* 0x001fe40000000008 */
[----:B--2---:R-:W-:-:S04]  /*5220*/  IADD3 R18, P4, R18, R10, RZ ;  /* 0x0000000a12127210 */ /* 0x004fc80007f9e0ff */
[----:B------:R-:W-:Y:S01]  /*5230*/  ISETP.GE.U32.AND P1, PT, R18, UR4, PT ;  /* 0x0000000412007c0c */ /* 0x000fe2000bf26070 */
[----:B------:R-:W-:-:S05]  /*5240*/  IMAD.X R17, R17, 0x1, R23, P4 ;  /* 0x0000000111117824 */ /* 0x000fca00020e0617 */
[----:B------:R-:W-:-:S13]  /*5250*/  ISETP.GE.U32.AND.EX P1, PT, R17, UR5, PT, P1 ;  /* 0x0000000511007c0c */ /* 0x000fda000bf26110 */
[----:B------:R-:W-:Y:S05]  /*5260*/  @P1 BRA `(.L_x_109) ;  /* 0x00000004005c1947 */ /* 0x000fea0003800000 */
[----:B------:R-:W0:Y:S01]  /*5270*/  S2R R11, SR_CTAID.X ;  /* 0x00000000000b7919 */ /* 0x000e220000002500 */
[----:B------:R-:W-:Y:S01]  /*5280*/  ULDC.64 UR4, c[0x0][0x628] ;  /* 0x00018a0000047ab9 */ /* 0x000fe20000000a00 */
[----:B------:R-:W1:Y:S01]  /*5290*/  LDC R12, c[0x0][0x144] ;  /* 0x00005100ff0c7b82 */ /* 0x000e620000000800 */
[----:B------:R-:W-:Y:S01]  /*52a0*/  ISETP.NE.U32.AND P1, PT, RZ, UR4, PT ;  /* 0x00000004ff007c0c */ /* 0x000fe2000bf25070 */
[----:B------:R-:W2:Y:S01]  /*52b0*/  S2R R9, SR_CTAID.Y ;  /* 0x0000000000097919 */ /* 0x000ea20000002600 */
[----:B------:R-:W-:Y:S01]  /*52c0*/  ULDC UR6, c[0x0][0x150] ;  /* 0x0000540000067ab9 */ /* 0x000fe20000000800 */
[----:B------:R-:W-:Y:S01]  /*52d0*/  ULDC UR7, c[0x0][0x630] ;  /* 0x00018c0000077ab9 */ /* 0x000fe20000000800 */
[----:B------:R-:W-:Y:S01]  /*52e0*/  ISETP.NE.AND.EX P1, PT, RZ, UR5, PT, P1 ;  /* 0x00000005ff007c0c */ /* 0x000fe2000bf25310 */
[----:B------:R-:W-:Y:S01]  /*52f0*/  IMAD.MOV.U32 R2, RZ, RZ, R18 ;  /* 0x000000ffff027224 */ /* 0x000fe200078e0012 */
[----:B0-----:R-:W-:-:S05]  /*5300*/  I2FP.F32.U32 R3, R11 ;  /* 0x0000000b00037245 */ /* 0x001fca0000201000 */
[----:B------:R-:W-:Y:S01]  /*5310*/  FMUL R14, R3, UR6 ;  /* 0x00000006030e7c20 */ /* 0x000fe20008400000 */
[----:B------:R-:W-:-:S05]  /*5320*/  IMAD.MOV.U32 R3, RZ, RZ, R17 ;  /* 0x000000ffff037224 */ /* 0x000fca00078e0011 */
[----:B--2---:R-:W-:Y:S05]  /*5330*/  @!P1 BRA `(.L_x_110) ;  /* 0x0000000000289947 */ /* 0x004fea0003800000 */
[----:B------:R-:W-:Y:S02]  /*5340*/  ULDC UR6, c[0x0][0x634] ;  /* 0x00018d0000067ab9 */ /* 0x000fe40000000800 */
[----:B------:R-:W-:-:S05]  /*5350*/  IADD3 R3, P1, R18, UR6, RZ ;  /* 0x0000000612037c10 */ /* 0x000fca000ff3e0ff */
[----:B------:R-:W-:-:S04]  /*5360*/  IMAD.X R13, RZ, RZ, R17, P1 ;  /* 0x000000ffff0d7224 */ /* 0x000fc800008e0611 */
[----:B------:R-:W-:-:S04]  /*5370*/  IMAD.WIDE.U32 R4, R13, UR4, RZ ;  /* 0x000000040d047c25 */ /* 0x000fc8000f8e00ff */
[----:B------:R-:W-:-:S04]  /*5380*/  IMAD.WIDE.U32 R4, P1, R3, UR5, R4 ;  /* 0x0000000503047c25 */ /* 0x000fc8000f820004 */
[----:B------:R-:W-:-:S04]  /*5390*/  IMAD.WIDE.U32 R2, R3, UR4, RZ ;  /* 0x0000000403027c25 */ /* 0x000fc8000f8e00ff */
[----:B------:R-:W-:Y:S01]  /*53a0*/  IMAD.MOV.U32 R2, RZ, RZ, R5 ;  /* 0x000000ffff027224 */ /* 0x000fe200078e0005 */
[----:B------:R-:W-:Y:S01]  /*53b0*/  IADD3 RZ, P3, R3, R4, RZ ;  /* 0x0000000403ff7210 */ /* 0x000fe20007f7e0ff */
[----:B------:R-:W-:-:S04]  /*53c0*/  IMAD.X R3, RZ, RZ, RZ, P1 ;  /* 0x000000ffff037224 */ /* 0x000fc800008e06ff */
[----:B------:R-:W-:-:S08]  /*53d0*/  IMAD.WIDE.U32.X R2, R13, UR5, R2, P3 ;  /* 0x000000050d027c25 */ /* 0x000fd000098e0402 */
.L_x_110:
[--C-:B------:R-:W-:Y:S01]  /*53e0*/  SHF.R.U64 R10, R2, UR7, R3.reuse ;  /* 0x00000007020a7c19 */ /* 0x100fe20008001203 */
[----:B------:R-:W0:Y:S01]  /*53f0*/  F2I.U32.TRUNC.NTZ R14, R14 ;  /* 0x0000000e000e7305 */ /* 0x000e22000020f000 */
[----:B------:R-:W-:Y:S01]  /*5400*/  SHF.R.U32.HI R2, RZ, UR7, R3 ;  /* 0x00000007ff027c19 */ /* 0x000fe20008011603 */
[----:B------:R-:W-:Y:S01]  /*5410*/  ULDC.64 UR4, c[0x0][0x620] ;  /* 0x0001880000047ab9 */ /* 0x000fe20000000a00 */
[----:B------:R-:W-:Y:S01]  /*5420*/  IADD3 R5, P1, RZ, -R10, RZ ;  /* 0x8000000aff057210 */ /* 0x000fe20007f3e0ff */
[----:B------:R-:W-:Y:S01]  /*5430*/  IMAD.MOV.U32 R3, RZ, RZ, R17 ;  /* 0x000000ffff037224 */ /* 0x000fe200078e0011 */
[----:B------:R-:W-:-:S03]  /*5440*/  ULDC.64 UR6, c[0x0][0x640] ;  /* 0x0001900000067ab9 */ /* 0x000fc60000000a00 */
[----:B------:R-:W-:Y:S01]  /*5450*/  IMAD.X R2, RZ, RZ, ~R2, P1 ;  /* 0x000000ffff027224 */ /* 0x000fe200008e0e02 */
[----:B------:R-:W-:-:S03]  /*5460*/  ISETP.NE.U32.AND P1, PT, RZ, UR6, PT ;  /* 0x00000006ff007c0c */ /* 0x000fc6000bf25070 */
[----:B------:R-:W-:Y:S01]  /*5470*/  IMAD R4, R2, UR4, RZ ;  /* 0x0000000402047c24 */ /* 0x000fe2000f8e02ff */
[----:B------:R-:W-:Y:S01]  /*5480*/  ISETP.NE.AND.EX P1, PT, RZ, UR7, PT, P1 ;  /* 0x00000007ff007c0c */ /* 0x000fe2000bf25310 */
[----:B------:R-:W-:-:S04]  /*5490*/  IMAD.MOV.U32 R2, RZ, RZ, R18 ;  /* 0x000000ffff027224 */ /* 0x000fc800078e0012 */
[----:B------:R-:W-:Y:S01]  /*54a0*/  IMAD.WIDE.U32 R2, R5, UR4, R2 ;  /* 0x0000000405027c25 */ /* 0x000fe2000f8e0002 */
[----:B------:R-:W-:-:S03]  /*54b0*/  ULDC UR4, c[0x0][0x618] ;  /* 0x0001860000047ab9 */ /* 0x000fc60000000800 */
[----:B------:R-:W-:Y:S01]  /*54c0*/  IMAD R5, R5, UR5, R4 ;  /* 0x0000000505057c24 */ /* 0x000fe2000f8e0204 */
[----:B------:R-:W-:Y:S01]  /*54d0*/  ULDC UR5, c[0x0][0x154] ;  /* 0x0000550000057ab9 */ /* 0x000fe20000000800 */
[----:B0-----:R-:W-:Y:S02]  /*54e0*/  IMAD.MOV R4, RZ, RZ, -R14 ;  /* 0x000000ffff047224 */ /* 0x001fe400078e0a0e */
[----:B------:R-:W0:Y:S01]  /*54f0*/  LDC R14, c[0x0][0x148] ;  /* 0x00005200ff0e7b82 */ /* 0x000e220000000800 */
[----:B------:R-:W-:Y:S02]  /*5500*/  IMAD.IADD R3, R3, 0x1, R5 ;  /* 0x0000000103037824 */ /* 0x000fe400078e0205 */
[----:B-1----:R-:W-:Y:S01]  /*5510*/  IMAD R11, R12, R4, R11 ;  /* 0x000000040c0b7224 */ /* 0x002fe200078e020b */
[----:B------:R-:W-:Y:S02]  /*5520*/  I2FP.F32.U32 R4, R9 ;  /* 0x0000000900047245 */ /* 0x000fe40000201000 */
[----:B------:R-:W-:-:S02]  /*5530*/  SHF.R.U64 R12, R2, UR4, R3 ;  /* 0x00000004020c7c19 */ /* 0x000fc40008001203 */
[----:B------:R-:W-:Y:S01]  /*5540*/  SHF.R.U32.HI R3, RZ, UR4, R3 ;  /* 0x00000004ff037c19 */ /* 0x000fe20008011603 */
[----:B------:R-:W-:Y:S01]  /*5550*/  FMUL R4, R4, UR5 ;  /* 0x0000000504047c20 */ /* 0x000fe20008400000 */
[----:B------:R-:W-:Y:S02]  /*5560*/  ULDC UR4, c[0x0][0x608] ;  /* 0x0001820000047ab9 */ /* 0x000fe40000000800 */
[--C-:B------:R-:W-:Y:S01]  /*5570*/  SHF.R.U64 R15, R12, UR4, R3.reuse ;  /* 0x000000040c0f7c19 */ /* 0x100fe20008001203 */
[----:B------:R1:W2:Y:S01]  /*5580*/  F2I.U32.TRUNC.NTZ R20, R4 ;  /* 0x0000000400147305 */ /* 0x0002a2000020f000 */
[----:B------:R-:W-:Y:S01]  /*5590*/  SHF.R.U32.HI R2, RZ, UR4, R3 ;  /* 0x00000004ff027c19 */ /* 0x000fe20008011603 */
[----:B------:R-:W-:-:S03]  /*55a0*/  ULDC UR4, c[0x0][0x658] ;  /* 0x0001960000047ab9 */ /* 0x000fc60000000800 */
[--C-:B------:R-:W-:Y:S02]  /*55b0*/  SHF.R.U64 R13, R15, UR4, R2.reuse ;  /* 0x000000040f0d7c19 */ /* 0x100fe40008001202 */
[----:B------:R-:W-:-:S03]  /*55c0*/  SHF.R.U32.HI R19, RZ, UR4, R2 ;  /* 0x00000004ff137c19 */ /* 0x000fc60008011602 */
[----:B------:R-:W-:Y:S02]  /*55d0*/  IMAD.MOV.U32 R2, RZ, RZ, R13 ;  /* 0x000000ffff027224 */ /* 0x000fe400078e000d */
[----:B------:R-:W-:Y:S01]  /*55e0*/  IMAD.MOV.U32 R3, RZ, RZ, R19 ;  /* 0x000000ffff037224 */ /* 0x000fe200078e0013 */
[----:B-1----:R-:W-:Y:S06]  /*55f0*/  @!P1 BRA `(.L_x_111) ;  /* 0x0000000000289947 */ /* 0x002fec0003800000 */
        /* <DEDUP_REMOVED lines=10> */
.L_x_111:
[----:B------:R-:W1:Y:S01]  /*56a0*/  LDC R4, c[0x0][0x65c] ;  /* 0x00019700ff047b82 */ /* 0x000e620000000800 */
[----:B------:R-:W-:Y:S01]  /*56b0*/  ULDC UR4, c[0x0][0x648] ;  /* 0x0001920000047ab9 */ /* 0x000fe20000000800 */
[----:B------:R-:W-:Y:S01]  /*56c0*/  LOP3.LUT R15, R15, UR16, RZ, 0xc0, !PT ;  /* 0x000000100f0f7c12 */ /* 0x000fe2000f8ec0ff */
[----:B--2---:R-:W-:Y:S01]  /*56d0*/  IMAD.MOV R20, RZ, RZ, -R20 ;  /* 0x000000ffff147224 */ /* 0x004fe200078e0a14 */
[----:B------:R-:W-:Y:S01]  /*56e0*/  SHF.R.U64 R2, R2, UR4, R3 ;  /* 0x0000000402027c19 */ /* 0x000fe20008001203 */
[----:B------:R-:W-:Y:S01]  /*56f0*/  ULDC UR4, c[0x0][0x638] ;  /* 0x00018e0000047ab9 */ /* 0x000fe20000000800 */
[----:B------:R-:W-:Y:S01]  /*5700*/  LOP3.LUT R12, R12, UR15, RZ, 0xc0, !PT ;  /* 0x0000000f0c0c7c12 */ /* 0x000fe2000f8ec0ff */
[----:B------:R-:W-:Y:S01]  /*5710*/  ULDC UR5, c[0x0][0x610] ;  /* 0x0001840000057ab9 */ /* 0x000fe20000000800 */
[----:B------:R-:W-:Y:S01]  /*5720*/  IMAD.MOV.U32 R3, RZ, RZ, 0x1 ;  /* 0x00000001ff037424 */ /* 0x000fe200078e00ff */
[----:B-1----:R-:W-:Y:S01]  /*5730*/  ISETP.NE.AND P1, PT, R4, 0x1, PT ;  /* 0x000000010400780c */ /* 0x002fe20003f25270 */
[----:B------:R-:W-:-:S02]  /*5740*/  IMAD.MOV R4, RZ, RZ, -R2 ;  /* 0x000000ffff047224 */ /* 0x000fc400078e0a02 */
[----:B------:R-:W-:Y:S02]  /*5750*/  IMAD R2, R2, UR17, R15 ;  /* 0x0000001102027c24 */ /* 0x000fe4000f8e020f */
[----:B------:R-:W-:Y:S01]  /*5760*/  IMAD R13, R4, UR4, R13 ;  /* 0x00000004040d7c24 */ /* 0x000fe2000f8e020d */
[----:B------:R-:W-:-:S07]  /*5770*/  ULDC UR4, c[0x0][0x600] ;  /* 0x0001800000047ab9 */ /* 0x000fce0000000800 */
[----:B0-----:R-:W-:-:S04]  /*5780*/  @P1 IMAD R11, R14, R20, R9 ;  /* 0x000000140e0b1224 */ /* 0x001fc800078e0209 */
[----:B------:R-:W-:Y:S02]  /*5790*/  IMAD R11, R2, UR5, R11 ;  /* 0x00000005020b7c24 */ /* 0x000fe4000f8e020b */
[----:B------:R-:W-:-:S05]  /*57a0*/  IMAD R2, R13, UR4, R12 ;  /* 0x000000040d027c24 */ /* 0x000fca000f8e020c */
[----:B------:R-:W-:Y:S02]  /*57b0*/  SEL R22, R2, R11, !P1 ;  /* 0x0000000b02167207 */ /* 0x000fe40004800000 */
[----:B------:R-:W-:Y:S01]  /*57c0*/  SEL R19, R11, R2, !P1 ;  /* 0x000000020b137207 */ /* 0x000fe20004800000 */
[----:B------:R-:W-:-:S07]  /*57d0*/  IMAD.MOV.U32 R2, RZ, RZ, R10 ;  /* 0x000000ffff027224 */ /* 0x000fce00078e000a */
.L_x_109:
[----:B------:R-:W-:Y:S05]  /*57e0*/  BSYNC B1 ;  /* 0x0000000000017941 */ /* 0x000fea0003800000 */
.L_x_108:
[----:B------:R-:W-:-:S13]  /*57f0*/  LOP3.LUT P1, RZ, R3, 0xff, RZ, 0xc0, !PT ;  /* 0x000000ff03ff7812 */ /* 0x000fda000782c0ff */
[----:B------:R-:W-:Y:S05]  /*5800*/  @P1 BRA `(.L_x_112) ;  /* 0xfffffff400341947 */ /* 0x000fea000383ffff */
[----:B------:R-:W-:Y:S05]  /*5810*/  BSYNC B0 ;  /* 0x0000000000007941 */ /* 0x000fea0003800000 */
.L_x_100:
[----:B------:R-:W-:-:S03]  /*5820*/  UMOV UR4, 0xffffffff ;  /* 0xffffffff00047882 */ /* 0x000fc60000000000 */
[----:B------:R-:W-:Y:S05]  /*5830*/  BRA.DIV UR4, `(.L_x_113) ;  /* 0x0000000a04a87947 */ /* 0x000fea000b800000 */
[----:B------:R-:W-:-:S13]  /*5840*/  ELECT P6, URZ, PT ;  /* 0x00000000003f782f */ /* 0x000fda00038c0000 */
.L_x_139:
[----:B------:R-:W-:Y:S04]  /*5850*/  BSSY B0, `(.L_x_114) ;  /* 0x0000085000007945 */ /* 0x000fe80003800000 */
[----:B------:R-:W-:Y:S05]  /*5860*/  @!P6 BRA `(.L_x_115) ;  /* 0x00000008000ce947 */ /* 0x000fea0003800000 */
[----:B------:R-:W-:-:S04]  /*5870*/  LOP3.LUT R16, R16, 0x2, RZ, 0xfc, !PT ;  /* 0x0000000210107812 */ /* 0x000fc800078efcff */
[----:B------:R-:W-:-:S13]  /*5880*/  ISETP.NE.AND P0, PT, R16, 0x3, PT ;  /* 0x000000031000780c */ /* 0x000fda0003f05270 */
[----:B------:R-:W-:Y:S05]  /*5890*/  @!P0 BRA `(.L_x_116) ;  /* 0x0000000000048947 */ /* 0x000fea0003800000 */
[----:B------:R-:W-:Y:S01]  /*58a0*/  BPT.TRAP 0x1 ;  /* 0x000000040000795c */ /* 0x000fe20000300000 */
.L_x_116:
[----:B------:R-:W0:Y:S01]  /*58b0*/  S2R R3, SR_CgaCtaId ;  /* 0x0000000000037919 */ /* 0x000e220000008800 */
[----:B------:R-:W-:Y:S02]  /*58c0*/  MOV R2, 0x400 ;  /* 0x0000040000027802 */ /* 0x000fe40000000f00 */
[----:B------:R-:W-:Y:S02]  /*58d0*/  SHF.L.U32 R4, R0, 0x1f, RZ ;  /* 0x0000001f00047819 */ /* 0x000fe400000006ff */
[----:B0-----:R-:W-:-:S05]  /*58e0*/  LEA R2, R3, R2, 0x18 ;  /* 0x0000000203027211 */ /* 0x001fca00078ec0ff */
[----:B------:R-:W-:-:S04]  /*58f0*/  VIADD R2, R2, 0x70 ;  /* 0x0000007002027836 */ /* 0x000fc80000000000 */
[C---:B------:R-:W-:Y:S02]  /*5900*/  IMAD R9, R7.reuse, 0x8, R2 ;  /* 0x0000000807097824 */ /* 0x040fe400078e0202 */
[----:B------:R-:W-:Y:S02]  /*5910*/  VIADD R7, R7, 0x1 ;  /* 0x0000000107077836 */ /* 0x000fe40000000000 */
[----:B------:R-:W0:Y:S03]  /*5920*/  SYNCS.PHASECHK.TRANS64.TRYWAIT P0, [R9+URZ], R4 ;  /* 0x00000004090075a7 */ /* 0x000e26000800017f */
[----:B------:R-:W-:-:S04]  /*5930*/  ISETP.NE.AND P1, PT, R7, 0xe, PT ;  /* 0x0000000e0700780c */ /* 0x000fc80003f25270 */
[----:B------:R-:W-:Y:S02]  /*5940*/  SEL R3, RZ, 0x1, P1 ;  /* 0x00000001ff037807 */ /* 0x000fe40000800000 */
[----:B------:R-:W-:Y:S02]  /*5950*/  SEL R7, R7, RZ, P1 ;  /* 0x000000ff07077207 */ /* 0x000fe40000800000 */
[----:B------:R-:W-:-:S03]  /*5960*/  LOP3.LUT R6, R0, R3, RZ, 0x3c, !PT ;  /* 0x0000000300067212 */ /* 0x000fc600078e3cff */
[----:B------:R-:W-:Y:S01]  /*5970*/  IMAD R8, R7, 0x8, R2 ;  /* 0x0000000807087824 */ /* 0x000fe200078e0202 */
[----:B------:R-:W-:Y:S01]  /*5980*/  SHF.L.U32 R5, R6, 0x1f, RZ ;  /* 0x0000001f06057819 */ /* 0x000fe200000006ff */
[----:B0-----:R-:W-:Y:S06]  /*5990*/  @!P0 BRA `(.L_x_117) ;  /* 0x0000000800708947 */ /* 0x001fec0003800000 */
.L_x_140:
[----:B------:R-:W1:Y:S01]  /*59a0*/  SYNCS.PHASECHK.TRANS64.TRYWAIT P0, [R8+URZ], R5 ;  /* 0x00000005080075a7 */ /* 0x000e62000800017f */
[----:B------:R-:W-:-:S05]  /*59b0*/  VIADD R0, R7, 0x1 ;  /* 0x0000000107007836 */ /* 0x000fca0000000000 */
[----:B------:R-:W-:-:S04]  /*59c0*/  ISETP.NE.AND P1, PT, R0, 0xe, PT ;  /* 0x0000000e0000780c */ /* 0x000fc80003f25270 */
[----:B------:R-:W-:Y:S02]  /*59d0*/  SEL R3, RZ, 0x1, P1 ;  /* 0x00000001ff037807 */ /* 0x000fe40000800000 */
[----:B------:R-:W-:Y:S02]  /*59e0*/  SEL R7, R0, RZ, P1 ;  /* 0x000000ff00077207 */ /* 0x000fe40000800000 */
[----:B------:R-:W-:-:S03]  /*59f0*/  LOP3.LUT R6, R6, R3, RZ, 0x3c, !PT ;  /* 0x0000000306067212 */ /* 0x000fc600078e3cff */
[----:B0-----:R-:W-:Y:S01]  /*5a00*/  IMAD R9, R7, 0x8, R2 ;  /* 0x0000000807097824 */ /* 0x001fe200078e0202 */
[----:B------:R-:W-:Y:S01]  /*5a10*/  SHF.L.U32 R4, R6, 0x1f, RZ ;  /* 0x0000001f06047819 */ /* 0x000fe200000006ff */
[----:B-1----:R-:W-:Y:S06]  /*5a20*/  @!P0 BRA `(.L_x_118) ;  /* 0x0000000800608947 */ /* 0x002fec0003800000 */
.L_x_141:
        /* <DEDUP_REMOVED lines=9> */
.L_x_142:
        /* <DEDUP_REMOVED lines=9> */
.L_x_143:
        /* <DEDUP_REMOVED lines=9> */
.L_x_144:
        /* <DEDUP_REMOVED lines=9> */
.L_x_145:
        /* <DEDUP_REMOVED lines=9> */
.L_x_146:
        /* <DEDUP_REMOVED lines=9> */
.L_x_147:
        /* <DEDUP_REMOVED lines=9> */
.L_x_148:
        /* <DEDUP_REMOVED lines=9> */
.L_x_149:
        /* <DEDUP_REMOVED lines=9> */
.L_x_150:
[----:B------:R-:W1:Y:S01]  /*5f40*/  SYNCS.PHASECHK.TRANS64.TRYWAIT P0, [R8+URZ], R5 ;  /* 0x00000005080075a7 */ /* 0x000e62000800017f */
[----:B------:R-:W-:-:S05]  /*5f50*/  VIADD R0, R7, 0x1 ;  /* 0x0000000107007836 */ /* 0x000fca0000000000 */
[----:B------:R-:W-:-:S04]  /*5f60*/  ISETP.NE.AND P1, PT, R0, 0xe, PT ;  /* 0x0000000e0000780c */ /* 0x000fc80003f25270 */
[----:B------:R-:W-:Y:S02]  /*5f70*/  SEL R3, RZ, 0x1, P1 ;  /* 0x00000001ff037807 */ /* 0x000fe40000800000 */
[----:B------:R-:W-:Y:S02]  /*5f80*/  SEL R7, R0, RZ, P1 ;  /* 0x000000ff00077207 */ /* 0x000fe40000800000 */
[----:B0-----:R-:W-:-:S03]  /*5f90*/  LOP3.LUT R9, R6, R3, RZ, 0x3c, !PT ;  /* 0x0000000306097212 */ /* 0x001fc600078e3cff */
[----:B------:R-:W-:Y:S01]  /*5fa0*/  IMAD R11, R7, 0x8, R2 ;  /* 0x00000008070b7824 */ /* 0x000fe200078e0202 */
[----:B------:R-:W-:Y:S01]  /*5fb0*/  SHF.L.U32 R6, R9, 0x1f, RZ ;  /* 0x0000001f09067819 */ /* 0x000fe200000006ff */
[----:B-1----:R-:W-:Y:S06]  /*5fc0*/  @!P0 BRA `(.L_x_128) ;  /* 0x0000000400c08947 */ /* 0x002fec0003800000 */
.L_x_151:
[----:B------:R-:W1:Y:S01]  /*5fd0*/  SYNCS.PHASECHK.TRANS64.TRYWAIT P0, [R11+URZ], R6 ;  /* 0x000000060b0075a7 */ /* 0x000e62000800017f */
[----:B------:R-:W-:-:S05]  /*5fe0*/  VIADD R0, R7, 0x1 ;  /* 0x0000000107007836 */ /* 0x000fca0000000000 */
[----:B------:R-:W-:-:S04]  /*5ff0*/  ISETP.NE.AND P1, PT, R0, 0xe, PT ;  /* 0x0000000e0000780c */ /* 0x000fc80003f25270 */
[----:B------:R-:W-:Y:S02]  /*6000*/  SEL R4, RZ, 0x1, P1 ;  /* 0x00000001ff047807 */ /* 0x000fe40000800000 */
[----:B------:R-:W-:Y:S02]  /*6010*/  SEL R3, R0, RZ, P1 ;  /* 0x000000ff00037207 */ /* 0x000fe40000800000 */
[----:B------:R-:W-:Y:S01]  /*6020*/  LOP3.LUT R0, R9, R4, RZ, 0x3c, !PT ;  /* 0x0000000409007212 */ /* 0x000fe200078e3cff */
[----:B-1----:R-:W-:Y:S06]  /*6030*/  @!P0 BRA `(.L_x_129) ;  /* 0x0000000400b88947 */ /* 0x002fec0003800000 */
.L_x_152:
[----:B------:R-:W-:Y:S01]  /*6040*/  IMAD R3, R3, 0x8, R2 ;  /* 0x0000000803037824 */ /* 0x000fe200078e0202 */
[----:B------:R-:W-:-:S07]  /*6050*/  SHF.L.U32 R0, R0, 0x1f, RZ ;  /* 0x0000001f00007819 */ /* 0x000fce00000006ff */
.L_x_130:
[----:B--2---:R2:W3:Y:S02]  /*6060*/  SYNCS.PHASECHK.TRANS64.TRYWAIT P0, [R3+URZ], R0 ;  /* 0x00000000030075a7 */ /* 0x0044e4000800017f */
[----:B---3--:R-:W-:Y:S05]  /*6070*/  @!P0 NANOSLEEP.SYNCS 0x989680 ;  /* 0x009896800000895d */ /* 0x008fea0003900000 */
[----:B------:R-:W3:Y:S02]  /*6080*/  @!P0 SYNCS.PHASECHK.TRANS64 P0, [R3+URZ], R0 ;  /* 0x00000000030085a7 */ /* 0x000ee4000800007f */
[----:B---3--:R-:W-:Y:S05]  /*6090*/  @!P0 BRA `(.L_x_130) ;  /* 0xfffffffc00f08947 */ /* 0x008fea000383ffff */
.L_x_115:
[----:B------:R-:W-:Y:S05]  /*60a0*/  BSYNC B0 ;  /* 0x0000000000007941 */ /* 0x000fea0003800000 */
.L_x_114:
[----:B------:R-:W-:Y:S05]  /*60b0*/  EXIT ;  /* 0x000000000000794d */ /* 0x000fea0003800000 */
.L_x_16:
[----:B-1----:R1:W2:Y:S02]  /*60c0*/  SYNCS.PHASECHK.TRANS64.TRYWAIT P0, [R63+URZ], R0 ;  /* 0x000000003f0075a7 */ /* 0x0022a4000800017f */
[----:B--2---:R-:W-:Y:S05]  /*60d0*/  @!P0 NANOSLEEP.SYNCS 0x989680 ;  /* 0x009896800000895d */ /* 0x004fea0003900000 */
[----:B------:R-:W2:Y:S02]  /*60e0*/  @!P0 SYNCS.PHASECHK.TRANS64 P0, [R63+URZ], R0 ;  /* 0x000000003f0085a7 */ /* 0x000ea4000800007f */
[----:B--2---:R-:W-:Y:S05]  /*60f0*/  @!P0 BRA `(.L_x_16) ;  /* 0xfffffffc00f08947 */ /* 0x004fea000383ffff */
[----:B------:R-:W-:Y:S05]  /*6100*/  BRA `(.L_x_131) ;  /* 0xffffffb4005c7947 */ /* 0x000fea000383ffff */
.L_x_21:
[----:B--2---:R2:W3:Y:S02]  /*6110*/  SYNCS.PHASECHK.TRANS64.TRYWAIT P1, [R3+URZ], R0 ;  /* 0x00000000030075a7 */ /* 0x0044e4000802017f */
[----:B---3--:R-:W-:Y:S05]  /*6120*/  @!P1 NANOSLEEP.SYNCS 0x989680 ;  /* 0x009896800000995d */ /* 0x008fea0003900000 */
[----:B------:R-:W3:Y:S02]  /*6130*/  @!P1 SYNCS.PHASECHK.TRANS64 P1, [R3+URZ], R0 ;  /* 0x00000000030095a7 */ /* 0x000ee4000802007f */
[----:B---3--:R-:W-:Y:S05]  /*6140*/  @!P1 BRA `(.L_x_21) ;  /* 0xfffffffc00f09947 */ /* 0x008fea000383ffff */
[----:B------:R-:W-:Y:S05]  /*6150*/  BRA `(.L_x_20) ;  /* 0xffffffb400c07947 */ /* 0x000fea000383ffff */
.L_x_26:
[----:B--2---:R-:W-:-:S04]  /*6160*/  IMAD.U32 R4, RZ, RZ, UR4 ;  /* 0x00000004ff047e24 */ /* 0x004fc8000f8e00ff */
[----:B------:R2:W3:Y:S03]  /*6170*/  SYNCS.PHASECHK.TRANS64.TRYWAIT P1, [R4+URZ], R3 ;  /* 0x00000003040075a7 */ /* 0x0004e6000802017f */
[----:B---3--:R-:W-:Y:S05]  /*6180*/  @!P1 NANOSLEEP.SYNCS 0x989680 ;  /* 0x009896800000995d */ /* 0x008fea0003900000 */
[----:B------:R-:W3:Y:S02]  /*6190*/  @!P1 SYNCS.PHASECHK.TRANS64 P1, [R4+URZ], R3 ;  /* 0x00000003040095a7 */ /* 0x000ee4000802007f */
[----:B---3--:R-:W-:Y:S05]  /*61a0*/  @!P1 BRA `(.L_x_26) ;  /* 0xfffffffc00ec9947 */ /* 0x008fea000383ffff */
[----:B------:R-:W-:Y:S05]  /*61b0*/  BRA `(.L_x_25) ;  /* 0xffffffb800787947 */ /* 0x000fea000383ffff */
.L_x_32:
[----:B---3--:R3:W4:Y:S02]  /*61c0*/  SYNCS.PHASECHK.TRANS64.TRYWAIT P0, [R63+URZ+0x10], R0 ;  /* 0x000010003f0075a7 */ /* 0x008724000800017f */
[----:B----4-:R-:W-:Y:S05]  /*61d0*/  @!P0 NANOSLEEP.SYNCS 0x989680 ;  /* 0x009896800000895d */ /* 0x010fea0003900000 */
[----:B------:R-:W4:Y:S02]  /*61e0*/  @!P0 SYNCS.PHASECHK.TRANS64 P0, [R63+URZ+0x10], R0 ;  /* 0x000010003f0085a7 */ /* 0x000f24000800007f */
[----:B----4-:R-:W-:Y:S05]  /*61f0*/  @!P0 BRA `(.L_x_32) ;  /* 0xfffffffc00f08947 */ /* 0x010fea000383ffff */
[----:B------:R-:W-:Y:S05]  /*6200*/  BRA `(.L_x_132) ;  /* 0xffffffbc00b87947 */ /* 0x000fea000383ffff */
.L_x_101:
[----:B------:R-:W-:Y:S01]  /*6210*/  BSSY B1, `(.L_x_133) ;  /* 0x0000006000017945 */ /* 0x000fe20003800000 */
[----:B------:R-:W-:-:S07]  /*6220*/  IMAD.MOV.U32 R15, RZ, RZ, -0x1 ;  /* 0xffffffffff0f7424 */ /* 0x000fce00078e00ff */
[----:B-----5:R-:W-:Y:S05]  /*6230*/  WARPSYNC.COLLECTIVE R15, `(.L_x_134) ;  /* 0x000000000f0c7348 */ /* 0x020fea0003c00000 */
[----:B------:R-:W-:Y:S02]  /*6240*/  ELECT P6, UR62, PT ;  /* 0x00000000003e782f */ /* 0x000fe400038c0000 */
[----:B------:R-:W-:Y:S01]  /*6250*/  MOV R14, UR62 ;  /* 0x0000003e000e7c02 */ /* 0x000fe20008000f00 */
[----:B-----5:R-:W-:Y:S10]  /*6260*/  ENDCOLLECTIVE ;  /* 0x000000000000791b */ /* 0x020ff40003800000 */
.L_x_134:
[----:B------:R-:W-:Y:S05]  /*6270*/  BSYNC B1 ;  /* 0x0000000000017941 */ /* 0x000fea0003800000 */
.L_x_133:
[----:B------:R-:W-:Y:S05]  /*6280*/  BRA `(.L_x_135) ;  /* 0xffffffe800a07947 */ /* 0x000fea000383ffff */
.L_x_104:
[----:B0-----:R0:W1:Y:S02]  /*6290*/  SYNCS.PHASECHK.TRANS64.TRYWAIT P1, [R10+URZ+0x70], R5 ;  /* 0x000070050a0075a7 */ /* 0x001064000802017f */
[----:B-1----:R-:W-:Y:S05]  /*62a0*/  @!P1 NANOSLEEP.SYNCS 0x989680 ;  /* 0x009896800000995d */ /* 0x002fea0003900000 */
[----:B------:R-:W1:Y:S02]  /*62b0*/  @!P1 SYNCS.PHASECHK.TRANS64 P1, [R10+URZ+0x70], R5 ;  /* 0x000070050a0095a7 */ /* 0x000e64000802007f */
[----:B-1----:R-:W-:Y:S05]  /*62c0*/  @!P1 BRA `(.L_x_104) ;  /* 0xfffffffc00f09947 */ /* 0x002fea000383ffff */
[----:B------:R-:W-:Y:S05]  /*62d0*/  BRA `(.L_x_136) ;  /* 0xffffffe800d47947 */ /* 0x000fea000383ffff */
.L_x_113:
[----:B------:R-:W-:Y:S01]  /*62e0*/  BSSY B0, `(.L_x_137) ;  /* 0x0000006000007945 */ /* 0x000fe20003800000 */
[----:B------:R-:W-:-:S07]  /*62f0*/  IMAD.MOV.U32 R15, RZ, RZ, -0x1 ;  /* 0xffffffffff0f7424 */ /* 0x000fce00078e00ff */
[----:B-----5:R-:W-:Y:S05]  /*6300*/  WARPSYNC.COLLECTIVE R15, `(.L_x_138) ;  /* 0x000000000f0c7348 */ /* 0x020fea0003c00000 */
[----:B------:R-:W-:Y:S02]  /*6310*/  ELECT P6, UR62, PT ;  /* 0x00000000003e782f */ /* 0x000fe400038c0000 */
[----:B------:R-:W-:Y:S01]  /*6320*/  MOV R14, UR62 ;  /* 0x0000003e000e7c02 */ /* 0x000fe20008000f00 */
[----:B-----5:R-:W-:Y:S10]  /*6330*/  ENDCOLLECTIVE ;  /* 0x000000000000791b */ /* 0x020ff40003800000 */
.L_x_138:
[----:B------:R-:W-:Y:S05]  /*6340*/  BSYNC B0 ;  /* 0x0000000000007941 */ /* 0x000fea0003800000 */
.L_x_137:
[----:B------:R-:W-:Y:S05]  /*6350*/  BRA `(.L_x_139) ;  /* 0xfffffff4003c7947 */ /* 0x000fea000383ffff */
.L_x_117:
[----:B0-----:R0:W1:Y:S02]  /*6360*/  SYNCS.PHASECHK.TRANS64.TRYWAIT P0, [R9+URZ], R4 ;  /* 0x00000004090075a7 */ /* 0x001064000800017f */
[----:B-1----:R-:W-:Y:S05]  /*6370*/  @!P0 NANOSLEEP.SYNCS 0x989680 ;  /* 0x009896800000895d */ /* 0x002fea0003900000 */
[----:B------:R-:W1:Y:S02]  /*6380*/  @!P0 SYNCS.PHASECHK.TRANS64 P0, [R9+URZ], R4 ;  /* 0x00000004090085a7 */ /* 0x000e64000800007f */
[----:B-1----:R-:W-:Y:S05]  /*6390*/  @!P0 BRA `(.L_x_117) ;  /* 0xfffffffc00f08947 */ /* 0x002fea000383ffff */
[----:B------:R-:W-:Y:S05]  /*63a0*/  BRA `(.L_x_140) ;  /* 0xfffffff4007c7947 */ /* 0x000fea000383ffff */
.L_x_118:
[----:B0-----:R0:W1:Y:S02]  /*63b0*/  SYNCS.PHASECHK.TRANS64.TRYWAIT P0, [R8+URZ], R5 ;  /* 0x00000005080075a7 */ /* 0x001064000800017f */
[----:B-1----:R-:W-:Y:S05]  /*63c0*/  @!P0 NANOSLEEP.SYNCS 0x989680 ;  /* 0x009896800000895d */ /* 0x002fea0003900000 */
[----:B------:R-:W1:Y:S02]  /*63d0*/  @!P0 SYNCS.PHASECHK.TRANS64 P0, [R8+URZ], R5 ;  /* 0x00000005080085a7 */ /* 0x000e64000800007f */
[----:B-1----:R-:W-:Y:S05]  /*63e0*/  @!P0 BRA `(.L_x_118) ;  /* 0xfffffffc00f08947 */ /* 0x002fea000383ffff */
[----:B------:R-:W-:Y:S05]  /*63f0*/  BRA `(.L_x_141) ;  /* 0xfffffff4008c7947 */ /* 0x000fea000383ffff */
.L_x_119:
[----:B0-----:R0:W1:Y:S02]  /*6400*/  SYNCS.PHASECHK.TRANS64.TRYWAIT P0, [R9+URZ], R4 ;  /* 0x00000004090075a7 */ /* 0x001064000800017f */
[----:B-1----:R-:W-:Y:S05]  /*6410*/  @!P0 NANOSLEEP.SYNCS 0x989680 ;  /* 0x009896800000895d */ /* 0x002fea0003900000 */
[----:B------:R-:W1:Y:S02]  /*6420*/  @!P0 SYNCS.PHASECHK.TRANS64 P0, [R9+URZ], R4 ;  /* 0x00000004090085a7 */ /* 0x000e64000800007f */
[----:B-1----:R-:W-:Y:S05]  /*6430*/  @!P0 BRA `(.L_x_119) ;  /* 0xfffffffc00f08947 */ /* 0x002fea000383ffff */
[----:B------:R-:W-:Y:S05]  /*6440*/  BRA `(.L_x_142) ;  /* 0xfffffff4009c7947 */ /* 0x000fea000383ffff */
.L_x_120:
[----:B0-----:R0:W1:Y:S02]  /*6450*/  SYNCS.PHASECHK.TRANS64.TRYWAIT P0, [R8+URZ], R5 ;  /* 0x00000005080075a7 */ /* 0x001064000800017f */
[----:B-1----:R-:W-:Y:S05]  /*6460*/  @!P0 NANOSLEEP.SYNCS 0x989680 ;  /* 0x009896800000895d */ /* 0x002fea0003900000 */
[----:B------:R-:W1:Y:S02]  /*6470*/  @!P0 SYNCS.PHASECHK.TRANS64 P0, [R8+URZ], R5 ;  /* 0x00000005080085a7 */ /* 0x000e64000800007f */
[----:B-1----:R-:W-:Y:S05]  /*6480*/  @!P0 BRA `(.L_x_120) ;  /* 0xfffffffc00f08947 */ /* 0x002fea000383ffff */
[----:B------:R-:W-:Y:S05]  /*6490*/  BRA `(.L_x_143) ;  /* 0xfffffff400ac7947 */ /* 0x000fea000383ffff */
.L_x_121:
[----:B0-----:R0:W1:Y:S02]  /*64a0*/  SYNCS.PHASECHK.TRANS64.TRYWAIT P0, [R9+URZ], R4 ;  /* 0x00000004090075a7 */ /* 0x001064000800017f */
[----:B-1----:R-:W-:Y:S05]  /*64b0*/  @!P0 NANOSLEEP.SYNCS 0x989680 ;  /* 0x009896800000895d */ /* 0x002fea0003900000 */
[----:B------:R-:W1:Y:S02]  /*64c0*/  @!P0 SYNCS.PHASECHK.TRANS64 P0, [R9+URZ], R4 ;  /* 0x00000004090085a7 */ /* 0x000e64000800007f */
[----:B-1----:R-:W-:Y:S05]  /*64d0*/  @!P0 BRA `(.L_x_121) ;  /* 0xfffffffc00f08947 */ /* 0x002fea000383ffff */
[----:B------:R-:W-:Y:S05]  /*64e0*/  BRA `(.L_x_144) ;  /* 0xfffffff400bc7947 */ /* 0x000fea000383ffff */
.L_x_122:
[----:B0-----:R0:W1:Y:S02]  /*64f0*/  SYNCS.PHASECHK.TRANS64.TRYWAIT P0, [R8+URZ], R5 ;  /* 0x00000005080075a7 */ /* 0x001064000800017f */
[----:B-1----:R-:W-:Y:S05]  /*6500*/  @!P0 NANOSLEEP.SYNCS 0x989680 ;  /* 0x009896800000895d */ /* 0x002fea0003900000 */
[----:B------:R-:W1:Y:S02]  /*6510*/  @!P0 SYNCS.PHASECHK.TRANS64 P0, [R8+URZ], R5 ;  /* 0x00000005080085a7 */ /* 0x000e64000800007f */
[----:B-1----:R-:W-:Y:S05]  /*6520*/  @!P0 BRA `(.L_x_122) ;  /* 0xfffffffc00f08947 */ /* 0x002fea000383ffff */
[----:B------:R-:W-:Y:S05]  /*6530*/  BRA `(.L_x_145) ;  /* 0xfffffff400cc7947 */ /* 0x000fea000383ffff */
.L_x_123:
[----:B0-----:R0:W1:Y:S02]  /*6540*/  SYNCS.PHASECHK.TRANS64.TRYWAIT P0, [R9+URZ], R4 ;  /* 0x00000004090075a7 */ /* 0x001064000800017f */
[----:B-1----:R-:W-:Y:S05]  /*6550*/  @!P0 NANOSLEEP.SYNCS 0x989680 ;  /* 0x009896800000895d */ /* 0x002fea0003900000 */
[----:B------:R-:W1:Y:S02]  /*6560*/  @!P0 SYNCS.PHASECHK.TRANS64 P0, [R9+URZ], R4 ;  /* 0x00000004090085a7 */ /* 0x000e64000800007f */
[----:B-1----:R-:W-:Y:S05]  /*6570*/  @!P0 BRA `(.L_x_123) ;  /* 0xfffffffc00f08947 */ /* 0x002fea000383ffff */
[----:B------:R-:W-:Y:S05]  /*6580*/  BRA `(.L_x_146) ;  /* 0xfffffff400dc7947 */ /* 0x000fea000383ffff */
.L_x_124:
[----:B0-----:R0:W1:Y:S02]  /*6590*/  SYNCS.PHASECHK.TRANS64.TRYWAIT P0, [R8+URZ], R5 ;  /* 0x00000005080075a7 */ /* 0x001064000800017f */
[----:B-1----:R-:W-:Y:S05]  /*65a0*/  @!P0 NANOSLEEP.SYNCS 0x989680 ;  /* 0x009896800000895d */ /* 0x002fea0003900000 */
[----:B------:R-:W1:Y:S02]  /*65b0*/  @!P0 SYNCS.PHASECHK.TRANS64 P0, [R8+URZ], R5 ;  /* 0x00000005080085a7 */ /* 0x000e64000800007f */
[----:B-1----:R-:W-:Y:S05]  /*65c0*/  @!P0 BRA `(.L_x_124) ;  /* 0xfffffffc00f08947 */ /* 0x002fea000383ffff */
[----:B------:R-:W-:Y:S05]  /*65d0*/  BRA `(.L_x_147) ;  /* 0xfffffff400ec7947 */ /* 0x000fea000383ffff */
.L_x_125:
[----:B0-----:R0:W1:Y:S02]  /*65e0*/  SYNCS.PHASECHK.TRANS64.TRYWAIT P0, [R9+URZ], R4 ;  /* 0x00000004090075a7 */ /* 0x001064000800017f */
[----:B-1----:R-:W-:Y:S05]  /*65f0*/  @!P0 NANOSLEEP.SYNCS 0x989680 ;  /* 0x009896800000895d */ /* 0x002fea0003900000 */
[----:B------:R-:W1:Y:S02]  /*6600*/  @!P0 SYNCS.PHASECHK.TRANS64 P0, [R9+URZ], R4 ;  /* 0x00000004090085a7 */ /* 0x000e64000800007f */
[----:B-1----:R-:W-:Y:S05]  /*6610*/  @!P0 BRA `(.L_x_125) ;  /* 0xfffffffc00f08947 */ /* 0x002fea000383ffff */
[----:B------:R-:W-:Y:S05]  /*6620*/  BRA `(.L_x_148) ;  /* 0xfffffff400fc7947 */ /* 0x000fea000383ffff */
.L_x_126:
[----:B0-----:R0:W1:Y:S02]  /*6630*/  SYNCS.PHASECHK.TRANS64.TRYWAIT P0, [R8+URZ], R5 ;  /* 0x00000005080075a7 */ /* 0x001064000800017f */
[----:B-1----:R-:W-:Y:S05]  /*6640*/  @!P0 NANOSLEEP.SYNCS 0x989680 ;  /* 0x009896800000895d */ /* 0x002fea0003900000 */
[----:B------:R-:W1:Y:S02]  /*6650*/  @!P0 SYNCS.PHASECHK.TRANS64 P0, [R8+URZ], R5 ;  /* 0x00000005080085a7 */ /* 0x000e64000800007f */
[----:B-1----:R-:W-:Y:S05]  /*6660*/  @!P0 BRA `(.L_x_126) ;  /* 0xfffffffc00f08947 */ /* 0x002fea000383ffff */
[----:B------:R-:W-:Y:S05]  /*6670*/  BRA `(.L_x_149) ;  /* 0xfffffff8000c7947 */ /* 0x000fea000383ffff */
.L_x_127:
[----:B0-----:R0:W1:Y:S02]  /*6680*/  SYNCS.PHASECHK.TRANS64.TRYWAIT P0, [R9+URZ], R4 ;  /* 0x00000004090075a7 */ /* 0x001064000800017f */
[----:B-1----:R-:W-:Y:S05]  /*6690*/  @!P0 NANOSLEEP.SYNCS 0x989680 ;  /* 0x009896800000895d */ /* 0x002fea0003900000 */
[----:B------:R-:W1:Y:S02]  /*66a0*/  @!P0 SYNCS.PHASECHK.TRANS64 P0, [R9+URZ], R4 ;  /* 0x00000004090085a7 */ /* 0x000e64000800007f */
[----:B-1----:R-:W-:Y:S05]  /*66b0*/  @!P0 BRA `(.L_x_127) ;  /* 0xfffffffc00f08947 */ /* 0x002fea000383ffff */
[----:B------:R-:W-:Y:S05]  /*66c0*/  BRA `(.L_x_150) ;  /* 0xfffffff8001c7947 */ /* 0x000fea000383ffff */
.L_x_128:
[----:B0-----:R0:W1:Y:S02]  /*66d0*/  SYNCS.PHASECHK.TRANS64.TRYWAIT P0, [R8+URZ], R5 ;  /* 0x00000005080075a7 */ /* 0x001064000800017f */
[----:B-1----:R-:W-:Y:S05]  /*66e0*/  @!P0 NANOSLEEP.SYNCS 0x989680 ;  /* 0x009896800000895d */ /* 0x002fea0003900000 */
[----:B------:R-:W1:Y:S02]  /*66f0*/  @!P0 SYNCS.PHASECHK.TRANS64 P0, [R8+URZ], R5 ;  /* 0x00000005080085a7 */ /* 0x000e64000800007f */
[----:B-1----:R-:W-:Y:S05]  /*6700*/  @!P0 BRA `(.L_x_128) ;  /* 0xfffffffc00f08947 */ /* 0x002fea000383ffff */
[----:B------:R-:W-:Y:S05]  /*6710*/  BRA `(.L_x_151) ;  /* 0xfffffff8002c7947 */ /* 0x000fea000383ffff */
.L_x_129:
[----:B-1----:R1:W2:Y:S02]  /*6720*/  SYNCS.PHASECHK.TRANS64.TRYWAIT P0, [R11+URZ], R6 ;  /* 0x000000060b0075a7 */ /* 0x0022a4000800017f */
[----:B--2---:R-:W-:Y:S05]  /*6730*/  @!P0 NANOSLEEP.SYNCS 0x989680 ;  /* 0x009896800000895d */ /* 0x004fea0003900000 */
[----:B------:R-:W2:Y:S02]  /*6740*/  @!P0 SYNCS.PHASECHK.TRANS64 P0, [R11+URZ], R6 ;  /* 0x000000060b0085a7 */ /* 0x000ea4000800007f */
[----:B--2---:R-:W-:Y:S05]  /*6750*/  @!P0 BRA `(.L_x_129) ;  /* 0xfffffffc00f08947 */ /* 0x004fea000383ffff */
[----:B------:R-:W-:Y:S05]  /*6760*/  BRA `(.L_x_152) ;  /* 0xfffffff800347947 */ /* 0x000fea000383ffff */
.L_x_153:
[----:B------:R-:W-:-:S00]  /*6770*/  BRA `(.L_x_153) ;  /* 0xfffffffc00fc7947 */ /* 0x000fc0000383ffff */
[----:B------:R-:W-:-:S00]  /*6780*/  NOP ;  /* 0x0000000000007918 */ /* 0x000fc00000000000 */
[----:B------:R-:W-:-:S00]  /*6790*/  NOP ;  /* 0x0000000000007918 */ /* 0x000fc00000000000 */
[----:B------:R-:W-:-:S00]  /*67a0*/  NOP ;  /* 0x0000000000007918 */ /* 0x000fc00000000000 */
[----:B------:R-:W-:-:S00]  /*67b0*/  NOP ;  /* 0x0000000000007918 */ /* 0x000fc00000000000 */
[----:B------:R-:W-:-:S00]  /*67c0*/  NOP ;  /* 0x0000000000007918 */ /* 0x000fc00000000000 */
[----:B------:R-:W-:-:S00]  /*67d0*/  NOP ;  /* 0x0000000000007918 */ /* 0x000fc00000000000 */
[----:B------:R-:W-:-:S00]  /*67e0*/  NOP ;  /* 0x0000000000007918 */ /* 0x000fc00000000000 */
[----:B------:R-:W-:-:S00]  /*67f0*/  NOP ;  /* 0x0000000000007918 */ /* 0x000fc00000000000 */
.L_x_154:


//--------------------- .nv.global.init           --------------------------
	.section	.nv.global.init,"aw",@progbits
.nv.global.init:
	.type		$str$22,@object
	.size		$str$22,($str$23 - $str$22)
$str$22:
        /*0000*/ 	.byte	0x6b, 0x5f, 0x74, 0x69, 0x6c, 0x65, 0x5f, 0x63, 0x6f, 0x75, 0x6e, 0x74, 0x20, 0x3e, 0x3d, 0x20
        /*0010*/ 	.byte	0x31, 0x00
	.type		$str$23,@object
	.size		$str$23,(__unnamed_1 - $str$23)
$str$23:
        /*0012*/ 	.byte	0x2f, 0x74, 0x6d, 0x70, 0x2f, 0x63, 0x75, 0x74, 0x6c, 0x61, 0x73, 0x73, 0x5f, 0x73, 0x77, 0x65
        /*0022*/ 	.byte	0x65, 0x70, 0x5f, 0x73, 0x72, 0x63, 0x2f, 0x69, 0x6e, 0x63, 0x6c, 0x75, 0x64, 0x65, 0x2f, 0x63
        /*0032*/ 	.byte	0x75, 0x74, 0x6c, 0x61, 0x73, 0x73, 0x2f, 0x67, 0x65, 0x6d, 0x6d, 0x2f, 0x63, 0x6f, 0x6c, 0x6c
        /*0042*/ 	.byte	0x65, 0x63, 0x74, 0x69, 0x76, 0x65, 0x2f, 0x73, 0x6d, 0x39, 0x30, 0x5f, 0x6d, 0x6d, 0x61, 0x5f
        /*0052*/ 	.byte	0x74, 0x6d, 0x61, 0x5f, 0x67, 0x6d, 0x6d, 0x61, 0x5f, 0x73, 0x73, 0x5f, 0x77, 0x61, 0x72, 0x70
        /*0062*/ 	.byte	0x73, 0x70, 0x65, 0x63, 0x69, 0x61, 0x6c, 0x69, 0x7a, 0x65, 0x64, 0x2e, 0x68, 0x70, 0x70, 0x00
	.type		__unnamed_1,@object
	.size		__unnamed_1,(.L_0 - __unnamed_1)
__unnamed_1:
        /*0072*/ 	.byte	0x76, 0x6f, 0x69, 0x64, 0x20, 0x63, 0x75, 0x74, 0x6c, 0x61, 0x73, 0x73, 0x3a, 0x3a, 0x67, 0x65
        /* <DEDUP_REMOVED lines=179> */
        /*0bb2*/ 	.byte	0x69, 0x74, 0x79, 0x5d, 0x00
.L_0:


//--------------------- .nv.shared._ZN7cutlass13device_kernelINS_4gemm6kernel13GemmUniversalIN4cute5tupleIJiiiiEEENS1_10collective13CollectiveMmaINS1_34MainloopSm90TmaGmmaWarpSpecializedILi14ENS5_IJNS4_1CILi1EEESB_SB_EEENS1_32KernelTmaWarpSpecializedPingpongEEENS5_IJNSA_ILi64EEESF_SF_EEENS_6half_tENS5_IJlSB_lEEESH_SI_NS4_8TiledMMAINS4_8MMA_AtomIJNS4_4SM904GMMA25MMA_64x64x16_F32F16F16_SSILNSM_5MajorE0ELSO_0ELNSM_7ScaleInE1ELSP_1EEEEEENS4_6LayoutISC_NS5_IJNSA_ILi0EEEST_ST_EEEEENS5_IJNS4_10UnderscoreESW_SW_EEEEENS4_13SM90_TMA_LOADENS4_14ComposedLayoutINS4_7SwizzleILi3ELi4ELi3EEENS4_18smem_ptr_flag_bitsILi16EEENSS_INS5_IJNSA_ILi8EEESF_EEENS5_IJSF_SB_EEEEEEEvNS4_8identityESZ_S19_vS1A_EENS_8epilogue10collective6detail29Sm90TmaWarpSpecializedAdapterINS1D_15DefaultEpilogueISH_SI_SI_NS1C_6thread17LinearCombinationISH_Li1EffLNS1H_9ScaleType4KindE0ELNS_15FloatRoundStyleE2ESH_EENS1_15EpilogueDefaultEEEEEvvEEEEvNT_6ParamsE --------------------------
	.section	.nv.shared._ZN7cutlass13device_kernelINS_4gemm6kernel13GemmUniversalIN4cute5tupleIJiiiiEEENS1_10collective13CollectiveMmaINS1_34MainloopSm90TmaGmmaWarpSpecializedILi14ENS5_IJNS4_1CILi1EEESB_SB_EEENS1_32KernelTmaWarpSpecializedPingpongEEENS5_IJNSA_ILi64EEESF_SF_EEENS_6half_tENS5_IJlSB_lEEESH_SI_NS4_8TiledMMAINS4_8MMA_AtomIJNS4_4SM904GMMA25MMA_64x64x16_F32F16F16_SSILNSM_5MajorE0ELSO_0ELNSM_7ScaleInE1ELSP_1EEEEEENS4_6LayoutISC_NS5_IJNSA_ILi0EEEST_ST_EEEEENS5_IJNS4_10UnderscoreESW_SW_EEEEENS4_13SM90_TMA_LOADENS4_14ComposedLayoutINS4_7SwizzleILi3ELi4ELi3EEENS4_18smem_ptr_flag_bitsILi16EEENSS_INS5_IJNSA_ILi8EEESF_EEENS5_IJSF_SB_EEEEEEEvNS4_8identityESZ_S19_vS1A_EENS_8epilogue10collective6detail29Sm90TmaWarpSpecializedAdapterINS1D_15DefaultEpilogueISH_SI_SI_NS1C_6thread17LinearCombinationISH_Li1EffLNS1H_9ScaleType4KindE0ELNS_15FloatRoundStyleE2ESH_EENS1_15EpilogueDefaultEEEEEvvEEEEvNT_6ParamsE,"aw",@nobits
	.sectionflags	@""
	.align	16
	.zero		1024


//--------------------- .nv.shared.reserved.0     --------------------------
	.section	.nv.shared.reserved.0,"aw",@nobits
	.weak		__nv_reservedSMEM_offset_0_alias
	.size		__nv_reservedSMEM_offset_0_alias, 0, 0
	.other		__nv_reservedSMEM_offset_0_alias,@"STO_CUDA_RESERVED_SHARED STV_DEFAULT"
__nv_reservedSMEM_offset_0_alias:
	.zero		0


//--------------------- .nv.global                --------------------------
	.section	.nv.global,"aw",@nobits
.nv.global:
	.type		_ZN39_INTERNAL_1d3327fa_4_k_cu_f515ff46_26334cute1_E,@object
	.size		_ZN39_INTERNAL_1d3327fa_4_k_cu_f515ff46_26334cute1_E,(_ZN39_INTERNAL_1d3327fa_4_k_cu_f515ff46_26334cuda3std3__45__cpo6cbeginE - _ZN39_INTERNAL_1d3327fa_4_k_cu_f515ff46_26334cute1_E)
_ZN39_INTERNAL_1d3327fa_4_k_cu_f515ff46_26334cute1_E:
	.zero		1
	.type		_ZN39_INTERNAL_1d3327fa_4_k_cu_f515ff46_26334cuda3std3__45__cpo6cbeginE,@object
	.size		_ZN39_INTERNAL_1d3327fa_4_k_cu_f515ff46_26334cuda3std3__45__cpo6cbeginE,(_ZN39_INTERNAL_1d3327fa_4_k_cu_f515ff46_26334cuda3std3__48in_placeE - _ZN39_INTERNAL_1d3327fa_4_k_cu_f515ff46_26334cuda3std3__45__cpo6cbeginE)
_ZN39_INTERNAL_1d3327fa_4_k_cu_f515ff46_26334cuda3std3__45__cpo6cbeginE:
	.zero		1
	.type		_ZN39_INTERNAL_1d3327fa_4_k_cu_f515ff46_26334cuda3std3__48in_placeE,@object
	.size		_ZN39_INTERNAL_1d3327fa_4_k_cu_f515ff46_26334cuda3std3__48in_placeE,(_ZN39_INTERNAL_1d3327fa_4_k_cu_f515ff46_26334cuda3std6ranges3__45__cpo9iter_moveE - _ZN39_INTERNAL_1d3327fa_4_k_cu_f515ff46_26334cuda3std3__48in_placeE)
_ZN39_INTERNAL_1d3327fa_4_k_cu_f515ff46_26334cuda3std3__48in_placeE:
	.zero		1
	.type		_ZN39_INTERNAL_1d3327fa_4_k_cu_f515ff46_26334cuda3std6ranges3__45__cpo9iter_moveE,@object
	.size		_ZN39_INTERNAL_1d3327fa_4_k_cu_f515ff46_26334cuda3std6ranges3__45__cpo9iter_moveE,(_ZN39_INTERNAL_1d3327fa_4_k_cu_f515ff46_26334cuda3std3__45__cpo5beginE - _ZN39_INTERNAL_1d3327fa_4_k_cu_f515ff46_26334cuda3std6ranges3__45__cpo9iter_moveE)
_ZN39_INTERNAL_1d3327fa_4_k_cu_f515ff46_26334cuda3std6ranges3__45__cpo9iter_moveE:
	.zero		1
	.type		_ZN39_INTERNAL_1d3327fa_4_k_cu_f515ff46_26334cuda3std3__45__cpo5beginE,@object
	.size		_ZN39_INTERNAL_1d3327fa_4_k_cu_f515ff46_26334cuda3std3__45__cpo5beginE,(_ZN39_INTERNAL_1d3327fa_4_k_cu_f515ff46_26334cuda3std3__441_GLOBAL__N__1d3327fa_4_k_cu_f515ff46_26336ignoreE - _ZN39_INTERNAL_1d3327fa_4_k_cu_f515ff46_26334cuda3std3__45__cpo5beginE)
_ZN39_INTERNAL_1d3327fa_4_k_cu_f515ff46_26334cuda3std3__45__cpo5beginE:
	.zero		1
	.type		_ZN39_INTERNAL_1d3327fa_4_k_cu_f515ff46_26334cuda3std3__441_GLOBAL__N__1d3327fa_4_k_cu_f515ff46_26336ignoreE,@object
	.size		_ZN39_INTERNAL_1d3327fa_4_k_cu_f515ff46_26334cuda3std3__441_GLOBAL__N__1d3327fa_4_k_cu_f515ff46_26336ignoreE,(_ZN39_INTERNAL_1d3327fa_4_k_cu_f515ff46_26334cute7productE - _ZN39_INTERNAL_1d3327fa_4_k_cu_f515ff46_26334cuda3std3__441_GLOBAL__N__1d3327fa_4_k_cu_f515ff46_26336ignoreE)
_ZN39_INTERNAL_1d3327fa_4_k_cu_f515ff46_26334cuda3std3__441_GLOBAL__N__1d3327fa_4_k_cu_f515ff46_26336ignoreE:
	.zero		1
	.type		_ZN39_INTERNAL_1d3327fa_4_k_cu_f515ff46_26334cute7productE,@object
	.size		_ZN39_INTERNAL_1d3327fa_4_k_cu_f515ff46_26334cute7productE,(_ZN39_INTERNAL_1d3327fa_4_k_cu_f515ff46_26334cuda3std3__45__cpo3endE - _ZN39_INTERNAL_1d3327fa_4_k_cu_f515ff46_26334cute7productE)
_ZN39_INTERNAL_1d3327fa_4_k_cu_f515ff46_26334cute7productE:
	.zero		1
	.type		_ZN39_INTERNAL_1d3327fa_4_k_cu_f515ff46_26334cuda3std3__45__cpo3endE,@object
	.size		_ZN39_INTERNAL_1d3327fa_4_k_cu_f515ff46_26334cuda3std3__45__cpo3endE,(_ZN39_INTERNAL_1d3327fa_4_k_cu_f515ff46_26334cuda3std3__419piecewise_constructE - _ZN39_INTERNAL_1d3327fa_4_k_cu_f515ff46_26334cuda3std3__45__cpo3endE)
_ZN39_INTERNAL_1d3327fa_4_k_cu_f515ff46_26334cuda3std3__45__cpo3endE:
	.zero		1
	.type		_ZN39_INTERNAL_1d3327fa_4_k_cu_f515ff46_26334cuda3std3__419piecewise_constructE,@object
	.size		_ZN39_INTERNAL_1d3327fa_4_k_cu_f515ff46_26334cuda3std3__419piecewise_constructE,(_ZN39_INTERNAL_1d3327fa_4_k_cu_f515ff46_26334cuda3std3__45__cpo4cendE - _ZN39_INTERNAL_1d3327fa_4_k_cu_f515ff46_26334cuda3std3__419piecewise_constructE)
_ZN39_INTERNAL_1d3327fa_4_k_cu_f515ff46_26334cuda3std3__419piecewise_constructE:
	.zero		1
	.type		_ZN39_INTERNAL_1d3327fa_4_k_cu_f515ff46_26334cuda3std3__45__cpo4cendE,@object
	.size		_ZN39_INTERNAL_1d3327fa_4_k_cu_f515ff46_26334cuda3std3__45__cpo4cendE,(_ZN39_INTERNAL_1d3327fa_4_k_cu_f515ff46_26334cuda3std6ranges3__45__cpo4swapE - _ZN39_INTERNAL_1d3327fa_4_k_cu_f515ff46_26334cuda3std3__45__cpo4cendE)
_ZN39_INTERNAL_1d3327fa_4_k_cu_f515ff46_26334cuda3std3__45__cpo4cendE:
	.zero		1
	.type		_ZN39_INTERNAL_1d3327fa_4_k_cu_f515ff46_26334cuda3std6ranges3__45__cpo4swapE,@object
	.size		_ZN39_INTERNAL_1d3327fa_4_k_cu_f515ff46_26334cuda3std6ranges3__45__cpo4swapE,(.L_8 - _ZN39_INTERNAL_1d3327fa_4_k_cu_f515ff46_26334cuda3std6ranges3__45__cpo4swapE)
_ZN39_INTERNAL_1d3327fa_4_k_cu_f515ff46_26334cuda3std6ranges3__45__cpo4swapE:
	.zero		1
.L_8:


//--------------------- .nv.constant0._ZN7cutlass13device_kernelINS_4gemm6kernel13GemmUniversalIN4cute5tupleIJiiiiEEENS1_10collective13CollectiveMmaINS1_34MainloopSm90TmaGmmaWarpSpecializedILi14ENS5_IJNS4_1CILi1EEESB_SB_EEENS1_32KernelTmaWarpSpecializedPingpongEEENS5_IJNSA_ILi64EEESF_SF_EEENS_6half_tENS5_IJlSB_lEEESH_SI_NS4_8TiledMMAINS4_8MMA_AtomIJNS4_4SM904GMMA25MMA_64x64x16_F32F16F16_SSILNSM_5MajorE0ELSO_0ELNSM_7ScaleInE1ELSP_1EEEEEENS4_6LayoutISC_NS5_IJNSA_ILi0EEEST_ST_EEEEENS5_IJNS4_10UnderscoreESW_SW_EEEEENS4_13SM90_TMA_LOADENS4_14ComposedLayoutINS4_7SwizzleILi3ELi4ELi3EEENS4_18smem_ptr_flag_bitsILi16EEENSS_INS5_IJNSA_ILi8EEESF_EEENS5_IJSF_SB_EEEEEEEvNS4_8identityESZ_S19_vS1A_EENS_8epilogue10collective6detail29Sm90TmaWarpSpecializedAdapterINS1D_15DefaultEpilogueISH_SI_SI_NS1C_6thread17LinearCombinationISH_Li1EffLNS1H_9ScaleType4KindE0ELNS_15FloatRoundStyleE2ESH_EENS1_15EpilogueDefaultEEEEEvvEEEEvNT_6ParamsE --------------------------
	.section	.nv.constant0._ZN7cutlass13device_kernelINS_4gemm6kernel13GemmUniversalIN4cute5tupleIJiiiiEEENS1_10collective13CollectiveMmaINS1_34MainloopSm90TmaGmmaWarpSpecializedILi14ENS5_IJNS4_1CILi1EEESB_SB_EEENS1_32KernelTmaWarpSpecializedPingpongEEENS5_IJNSA_ILi64EEESF_SF_EEENS_6half_tENS5_IJlSB_lEEESH_SI_NS4_8TiledMMAINS4_8MMA_AtomIJNS4_4SM904GMMA25MMA_64x64x16_F32F16F16_SSILNSM_5MajorE0ELSO_0ELNSM_7ScaleInE1ELSP_1EEEEEENS4_6LayoutISC_NS5_IJNSA_ILi0EEEST_ST_EEEEENS5_IJNS4_10UnderscoreESW_SW_EEEEENS4_13SM90_TMA_LOADENS4_14ComposedLayoutINS4_7SwizzleILi3ELi4ELi3EEENS4_18smem_ptr_flag_bitsILi16EEENSS_INS5_IJNSA_ILi8EEESF_EEENS5_IJSF_SB_EEEEEEEvNS4_8identityESZ_S19_vS1A_EENS_8epilogue10collective6detail29Sm90TmaWarpSpecializedAdapterINS1D_15DefaultEpilogueISH_SI_SI_NS1C_6thread17LinearCombinationISH_Li1EffLNS1H_9ScaleType4KindE0ELNS_15FloatRoundStyleE2ESH_EENS1_15EpilogueDefaultEEEEEvvEEEEvNT_6ParamsE,"a",@progbits
	.sectionflags	@""
	.align	4
.nv.constant0._ZN7cutlass13device_kernelINS_4gemm6kernel13GemmUniversalIN4cute5tupleIJiiiiEEENS1_10collective13CollectiveMmaINS1_34MainloopSm90TmaGmmaWarpSpecializedILi14ENS5_IJNS4_1CILi1EEESB_SB_EEENS1_32KernelTmaWarpSpecializedPingpongEEENS5_IJNSA_ILi64EEESF_SF_EEENS_6half_tENS5_IJlSB_lEEESH_SI_NS4_8TiledMMAINS4_8MMA_AtomIJNS4_4SM904GMMA25MMA_64x64x16_F32F16F16_SSILNSM_5MajorE0ELSO_0ELNSM_7ScaleInE1ELSP_1EEEEEENS4_6LayoutISC_NS5_IJNSA_ILi0EEEST_ST_EEEEENS5_IJNS4_10UnderscoreESW_SW_EEEEENS4_13SM90_TMA_LOADENS4_14ComposedLayoutINS4_7SwizzleILi3ELi4ELi3EEENS4_18smem_ptr_flag_bitsILi16EEENSS_INS5_IJNSA_ILi8EEESF_EEENS5_IJSF_SB_EEEEEEEvNS4_8identityESZ_S19_vS1A_EENS_8epilogue10collective6detail29Sm90TmaWarpSpecializedAdapterINS1D_15DefaultEpilogueISH_SI_SI_NS1C_6thread17LinearCombinationISH_Li1EffLNS1H_9ScaleType4KindE0ELNS_15FloatRoundStyleE2ESH_EENS1_15EpilogueDefaultEEEEEvvEEEEvNT_6ParamsE:
	.zero		1664


//--------------------- SYMBOLS --------------------------

	.type		.nv.reservedSmem.offset0,@object
	.size		.nv.reservedSmem.offset0,0x4
	.type		__assertfail,@function
